//
// Generated by NVIDIA NVVM Compiler
//
// Compiler Build ID: CL-36424714
// Cuda compilation tools, release 13.0, V13.0.88
// Based on NVVM 20.0.0
//

.version 9.0
.target sm_100
.address_size 64

	// .globl	_Z21transposeSingleThreadPfS_ii

.visible .entry _Z21transposeSingleThreadPfS_ii(
	.param .u64 .ptr .align 1 _Z21transposeSingleThreadPfS_ii_param_0,
	.param .u64 .ptr .align 1 _Z21transposeSingleThreadPfS_ii_param_1,
	.param .u32 _Z21transposeSingleThreadPfS_ii_param_2,
	.param .u32 _Z21transposeSingleThreadPfS_ii_param_3
)
{
	.reg .pred 	%p<12>;
	.reg .b32 	%r<117>;
	.reg .b32 	%f<32>;
	.reg .b64 	%rd<98>;

	ld.param.u64 	%rd10, [_Z21transposeSingleThreadPfS_ii_param_0];
	ld.param.u64 	%rd11, [_Z21transposeSingleThreadPfS_ii_param_1];
	ld.param.u32 	%r73, [_Z21transposeSingleThreadPfS_ii_param_2];
	ld.param.u32 	%r74, [_Z21transposeSingleThreadPfS_ii_param_3];
	cvta.to.global.u64 	%rd1, %rd11;
	cvta.to.global.u64 	%rd2, %rd10;
	min.s32 	%r75, %r73, %r74;
	setp.lt.s32 	%p1, %r75, 1;
	@%p1 bra 	$L__BB0_16;
	and.b32  	%r1, %r74, 15;
	and.b32  	%r2, %r74, 7;
	and.b32  	%r3, %r74, 2147483632;
	and.b32  	%r4, %r74, 3;
	neg.s32 	%r5, %r3;
	shl.b32 	%r6, %r73, 4;
	shl.b32 	%r7, %r73, 1;
	mul.lo.s32 	%r8, %r73, 3;
	mul.lo.s32 	%r9, %r73, 6;
	mul.lo.s32 	%r10, %r73, 7;
	shl.b32 	%r11, %r73, 3;
	mul.lo.s32 	%r12, %r73, 9;
	mul.lo.s32 	%r13, %r73, 10;
	mul.lo.s32 	%r14, %r73, 14;
	mul.lo.s32 	%r15, %r73, 15;
	mov.b32 	%r97, 0;
$L__BB0_2:
	setp.lt.u32 	%p2, %r74, 16;
	mul.lo.s32 	%r17, %r97, %r74;
	mov.b32 	%r115, 0;
	@%p2 bra 	$L__BB0_5;
	add.s32 	%r112, %r73, %r97;
	add.s32 	%r111, %r7, %r97;
	add.s32 	%r110, %r8, %r97;
	shl.b32 	%r78, %r73, 2;
	add.s32 	%r109, %r78, %r97;
	mad.lo.s32 	%r108, %r73, 5, %r97;
	add.s32 	%r107, %r9, %r97;
	add.s32 	%r106, %r10, %r97;
	add.s32 	%r105, %r11, %r97;
	add.s32 	%r104, %r12, %r97;
	add.s32 	%r103, %r13, %r97;
	mad.lo.s32 	%r102, %r73, 11, %r97;
	mad.lo.s32 	%r101, %r73, 12, %r97;
	mad.lo.s32 	%r100, %r73, 13, %r97;
	add.s32 	%r99, %r14, %r97;
	add.s32 	%r98, %r15, %r97;
	mul.wide.u32 	%rd12, %r97, 4;
	add.s64 	%rd97, %rd1, %rd12;
	mul.wide.u32 	%rd13, %r17, 4;
	add.s64 	%rd14, %rd2, %rd13;
	add.s64 	%rd96, %rd14, 32;
	mov.u32 	%r113, %r5;
$L__BB0_4:
	.pragma "nounroll";
	ld.global.f32 	%f1, [%rd96+-32];
	st.global.f32 	[%rd97], %f1;
	ld.global.f32 	%f2, [%rd96+-28];
	mul.wide.u32 	%rd15, %r112, 4;
	add.s64 	%rd16, %rd1, %rd15;
	st.global.f32 	[%rd16], %f2;
	ld.global.f32 	%f3, [%rd96+-24];
	mul.wide.u32 	%rd17, %r111, 4;
	add.s64 	%rd18, %rd1, %rd17;
	st.global.f32 	[%rd18], %f3;
	ld.global.f32 	%f4, [%rd96+-20];
	mul.wide.u32 	%rd19, %r110, 4;
	add.s64 	%rd20, %rd1, %rd19;
	st.global.f32 	[%rd20], %f4;
	ld.global.f32 	%f5, [%rd96+-16];
	mul.wide.u32 	%rd21, %r109, 4;
	add.s64 	%rd22, %rd1, %rd21;
	st.global.f32 	[%rd22], %f5;
	ld.global.f32 	%f6, [%rd96+-12];
	mul.wide.u32 	%rd23, %r108, 4;
	add.s64 	%rd24, %rd1, %rd23;
	st.global.f32 	[%rd24], %f6;
	ld.global.f32 	%f7, [%rd96+-8];
	mul.wide.u32 	%rd25, %r107, 4;
	add.s64 	%rd26, %rd1, %rd25;
	st.global.f32 	[%rd26], %f7;
	ld.global.f32 	%f8, [%rd96+-4];
	mul.wide.u32 	%rd27, %r106, 4;
	add.s64 	%rd28, %rd1, %rd27;
	st.global.f32 	[%rd28], %f8;
	ld.global.f32 	%f9, [%rd96];
	mul.wide.u32 	%rd29, %r105, 4;
	add.s64 	%rd30, %rd1, %rd29;
	st.global.f32 	[%rd30], %f9;
	ld.global.f32 	%f10, [%rd96+4];
	mul.wide.u32 	%rd31, %r104, 4;
	add.s64 	%rd32, %rd1, %rd31;
	st.global.f32 	[%rd32], %f10;
	ld.global.f32 	%f11, [%rd96+8];
	mul.wide.u32 	%rd33, %r103, 4;
	add.s64 	%rd34, %rd1, %rd33;
	st.global.f32 	[%rd34], %f11;
	ld.global.f32 	%f12, [%rd96+12];
	mul.wide.u32 	%rd35, %r102, 4;
	add.s64 	%rd36, %rd1, %rd35;
	st.global.f32 	[%rd36], %f12;
	ld.global.f32 	%f13, [%rd96+16];
	mul.wide.u32 	%rd37, %r101, 4;
	add.s64 	%rd38, %rd1, %rd37;
	st.global.f32 	[%rd38], %f13;
	ld.global.f32 	%f14, [%rd96+20];
	mul.wide.u32 	%rd39, %r100, 4;
	add.s64 	%rd40, %rd1, %rd39;
	st.global.f32 	[%rd40], %f14;
	ld.global.f32 	%f15, [%rd96+24];
	mul.wide.u32 	%rd41, %r99, 4;
	add.s64 	%rd42, %rd1, %rd41;
	st.global.f32 	[%rd42], %f15;
	ld.global.f32 	%f16, [%rd96+28];
	mul.wide.u32 	%rd43, %r98, 4;
	add.s64 	%rd44, %rd1, %rd43;
	st.global.f32 	[%rd44], %f16;
	add.s32 	%r113, %r113, 16;
	add.s32 	%r112, %r112, %r6;
	add.s32 	%r111, %r111, %r6;
	add.s32 	%r110, %r110, %r6;
	add.s32 	%r109, %r109, %r6;
	add.s32 	%r108, %r108, %r6;
	add.s32 	%r107, %r107, %r6;
	add.s32 	%r106, %r106, %r6;
	add.s32 	%r105, %r105, %r6;
	add.s32 	%r104, %r104, %r6;
	add.s32 	%r103, %r103, %r6;
	add.s32 	%r102, %r102, %r6;
	add.s32 	%r101, %r101, %r6;
	add.s32 	%r100, %r100, %r6;
	add.s32 	%r99, %r99, %r6;
	add.s32 	%r98, %r98, %r6;
	mul.wide.u32 	%rd45, %r6, 4;
	add.s64 	%rd97, %rd97, %rd45;
	add.s64 	%rd96, %rd96, 64;
	setp.ne.s32 	%p3, %r113, 0;
	mov.u32 	%r115, %r3;
	@%p3 bra 	$L__BB0_4;
$L__BB0_5:
	setp.eq.s32 	%p4, %r1, 0;
	@%p4 bra 	$L__BB0_15;
	add.s32 	%r79, %r1, -1;
	setp.lt.u32 	%p5, %r79, 7;
	@%p5 bra 	$L__BB0_8;
	add.s32 	%r80, %r115, %r17;
	mul.wide.u32 	%rd46, %r80, 4;
	add.s64 	%rd47, %rd2, %rd46;
	ld.global.f32 	%f17, [%rd47];
	mad.lo.s32 	%r81, %r115, %r73, %r97;
	mul.wide.u32 	%rd48, %r81, 4;
	add.s64 	%rd49, %rd1, %rd48;
	st.global.f32 	[%rd49], %f17;
	cvt.u64.u32 	%rd50, %r17;
	cvt.u64.u32 	%rd51, %r115;
	add.s64 	%rd52, %rd51, %rd50;
	shl.b64 	%rd53, %rd52, 2;
	add.s64 	%rd54, %rd2, %rd53;
	ld.global.f32 	%f18, [%rd54+4];
	add.s32 	%r82, %r81, %r73;
	mul.wide.u32 	%rd55, %r82, 4;
	add.s64 	%rd56, %rd1, %rd55;
	st.global.f32 	[%rd56], %f18;
	ld.global.f32 	%f19, [%rd54+8];
	add.s32 	%r83, %r82, %r73;
	mul.wide.u32 	%rd57, %r83, 4;
	add.s64 	%rd58, %rd1, %rd57;
	st.global.f32 	[%rd58], %f19;
	ld.global.f32 	%f20, [%rd54+12];
	add.s32 	%r84, %r83, %r73;
	mul.wide.u32 	%rd59, %r84, 4;
	add.s64 	%rd60, %rd1, %rd59;
	st.global.f32 	[%rd60], %f20;
	ld.global.f32 	%f21, [%rd54+16];
	add.s32 	%r85, %r84, %r73;
	mul.wide.u32 	%rd61, %r85, 4;
	add.s64 	%rd62, %rd1, %rd61;
	st.global.f32 	[%rd62], %f21;
	ld.global.f32 	%f22, [%rd54+20];
	add.s32 	%r86, %r85, %r73;
	mul.wide.u32 	%rd63, %r86, 4;
	add.s64 	%rd64, %rd1, %rd63;
	st.global.f32 	[%rd64], %f22;
	ld.global.f32 	%f23, [%rd54+24];
	add.s32 	%r87, %r86, %r73;
	mul.wide.u32 	%rd65, %r87, 4;
	add.s64 	%rd66, %rd1, %rd65;
	st.global.f32 	[%rd66], %f23;
	ld.global.f32 	%f24, [%rd54+28];
	add.s32 	%r88, %r87, %r73;
	mul.wide.u32 	%rd67, %r88, 4;
	add.s64 	%rd68, %rd1, %rd67;
	st.global.f32 	[%rd68], %f24;
	add.s32 	%r115, %r115, 8;
$L__BB0_8:
	setp.eq.s32 	%p6, %r2, 0;
	@%p6 bra 	$L__BB0_15;
	add.s32 	%r89, %r2, -1;
	setp.lt.u32 	%p7, %r89, 3;
	@%p7 bra 	$L__BB0_11;
	add.s32 	%r90, %r115, %r17;
	mul.wide.u32 	%rd69, %r90, 4;
	add.s64 	%rd70, %rd2, %rd69;
	ld.global.f32 	%f25, [%rd70];
	mad.lo.s32 	%r91, %r115, %r73, %r97;
	mul.wide.u32 	%rd71, %r91, 4;
	add.s64 	%rd72, %rd1, %rd71;
	st.global.f32 	[%rd72], %f25;
	cvt.u64.u32 	%rd73, %r17;
	cvt.u64.u32 	%rd74, %r115;
	add.s64 	%rd75, %rd74, %rd73;
	shl.b64 	%rd76, %rd75, 2;
	add.s64 	%rd77, %rd2, %rd76;
	ld.global.f32 	%f26, [%rd77+4];
	add.s32 	%r92, %r91, %r73;
	mul.wide.u32 	%rd78, %r92, 4;
	add.s64 	%rd79, %rd1, %rd78;
	st.global.f32 	[%rd79], %f26;
	ld.global.f32 	%f27, [%rd77+8];
	add.s32 	%r93, %r92, %r73;
	mul.wide.u32 	%rd80, %r93, 4;
	add.s64 	%rd81, %rd1, %rd80;
	st.global.f32 	[%rd81], %f27;
	ld.global.f32 	%f28, [%rd77+12];
	add.s32 	%r94, %r93, %r73;
	mul.wide.u32 	%rd82, %r94, 4;
	add.s64 	%rd83, %rd1, %rd82;
	st.global.f32 	[%rd83], %f28;
	add.s32 	%r115, %r115, 4;
$L__BB0_11:
	setp.eq.s32 	%p8, %r4, 0;
	@%p8 bra 	$L__BB0_15;
	setp.eq.s32 	%p9, %r4, 1;
	add.s32 	%r95, %r115, %r17;
	mul.wide.u32 	%rd84, %r95, 4;
	add.s64 	%rd85, %rd2, %rd84;
	ld.global.f32 	%f29, [%rd85];
	mad.lo.s32 	%r70, %r115, %r73, %r97;
	mul.wide.u32 	%rd86, %r70, 4;
	add.s64 	%rd87, %rd1, %rd86;
	st.global.f32 	[%rd87], %f29;
	@%p9 bra 	$L__BB0_15;
	setp.eq.s32 	%p10, %r4, 2;
	cvt.u64.u32 	%rd88, %r17;
	cvt.u64.u32 	%rd89, %r115;
	add.s64 	%rd90, %rd89, %rd88;
	shl.b64 	%rd91, %rd90, 2;
	add.s64 	%rd9, %rd2, %rd91;
	ld.global.f32 	%f30, [%rd9+4];
	add.s32 	%r71, %r70, %r73;
	mul.wide.u32 	%rd92, %r71, 4;
	add.s64 	%rd93, %rd1, %rd92;
	st.global.f32 	[%rd93], %f30;
	@%p10 bra 	$L__BB0_15;
	ld.global.f32 	%f31, [%rd9+8];
	add.s32 	%r96, %r71, %r73;
	mul.wide.u32 	%rd94, %r96, 4;
	add.s64 	%rd95, %rd1, %rd94;
	st.global.f32 	[%rd95], %f31;
$L__BB0_15:
	add.s32 	%r97, %r97, 1;
	setp.ne.s32 	%p11, %r97, %r73;
	@%p11 bra 	$L__BB0_2;
$L__BB0_16:
	ret;

}
	// .globl	_Z29transposeSingleThreadColToRowPfS_ii
.visible .entry _Z29transposeSingleThreadColToRowPfS_ii(
	.param .u64 .ptr .align 1 _Z29transposeSingleThreadColToRowPfS_ii_param_0,
	.param .u64 .ptr .align 1 _Z29transposeSingleThreadColToRowPfS_ii_param_1,
	.param .u32 _Z29transposeSingleThreadColToRowPfS_ii_param_2,
	.param .u32 _Z29transposeSingleThreadColToRowPfS_ii_param_3
)
{
	.reg .pred 	%p<12>;
	.reg .b32 	%r<117>;
	.reg .b32 	%f<32>;
	.reg .b64 	%rd<98>;

	ld.param.u64 	%rd10, [_Z29transposeSingleThreadColToRowPfS_ii_param_0];
	ld.param.u64 	%rd11, [_Z29transposeSingleThreadColToRowPfS_ii_param_1];
	ld.param.u32 	%r74, [_Z29transposeSingleThreadColToRowPfS_ii_param_2];
	ld.param.u32 	%r75, [_Z29transposeSingleThreadColToRowPfS_ii_param_3];
	cvta.to.global.u64 	%rd1, %rd11;
	cvta.to.global.u64 	%rd2, %rd10;
	min.s32 	%r76, %r75, %r74;
	setp.lt.s32 	%p1, %r76, 1;
	@%p1 bra 	$L__BB1_16;
	and.b32  	%r1, %r74, 15;
	and.b32  	%r2, %r74, 7;
	and.b32  	%r3, %r74, 2147483632;
	and.b32  	%r4, %r74, 3;
	neg.s32 	%r5, %r3;
	shl.b32 	%r6, %r75, 4;
	mul.lo.s32 	%r7, %r75, 15;
	mul.lo.s32 	%r8, %r75, 14;
	mul.lo.s32 	%r9, %r75, 12;
	mul.lo.s32 	%r10, %r75, 11;
	mul.lo.s32 	%r11, %r75, 10;
	mul.lo.s32 	%r12, %r75, 9;
	shl.b32 	%r13, %r75, 3;
	shl.b32 	%r14, %r75, 2;
	mul.lo.s32 	%r15, %r75, 3;
	shl.b32 	%r16, %r75, 1;
	mov.b32 	%r97, 0;
$L__BB1_2:
	setp.lt.u32 	%p2, %r74, 16;
	mul.lo.s32 	%r18, %r97, %r74;
	mov.b32 	%r115, 0;
	@%p2 bra 	$L__BB1_5;
	mul.wide.u32 	%rd12, %r97, 4;
	add.s64 	%rd97, %rd2, %rd12;
	add.s32 	%r112, %r7, %r97;
	add.s32 	%r111, %r8, %r97;
	mad.lo.s32 	%r110, %r75, 13, %r97;
	add.s32 	%r109, %r9, %r97;
	add.s32 	%r108, %r10, %r97;
	add.s32 	%r107, %r11, %r97;
	add.s32 	%r106, %r12, %r97;
	add.s32 	%r105, %r13, %r97;
	mad.lo.s32 	%r104, %r75, 7, %r97;
	mad.lo.s32 	%r103, %r75, 6, %r97;
	mad.lo.s32 	%r102, %r75, 5, %r97;
	add.s32 	%r101, %r14, %r97;
	add.s32 	%r100, %r15, %r97;
	add.s32 	%r99, %r16, %r97;
	mul.wide.u32 	%rd13, %r18, 4;
	add.s64 	%rd14, %rd1, %rd13;
	add.s64 	%rd96, %rd14, 32;
	add.s32 	%r98, %r75, %r97;
	mov.u32 	%r113, %r5;
$L__BB1_4:
	.pragma "nounroll";
	ld.global.f32 	%f1, [%rd97];
	st.global.f32 	[%rd96+-32], %f1;
	mul.wide.u32 	%rd15, %r98, 4;
	add.s64 	%rd16, %rd2, %rd15;
	ld.global.f32 	%f2, [%rd16];
	st.global.f32 	[%rd96+-28], %f2;
	mul.wide.u32 	%rd17, %r99, 4;
	add.s64 	%rd18, %rd2, %rd17;
	ld.global.f32 	%f3, [%rd18];
	st.global.f32 	[%rd96+-24], %f3;
	mul.wide.u32 	%rd19, %r100, 4;
	add.s64 	%rd20, %rd2, %rd19;
	ld.global.f32 	%f4, [%rd20];
	st.global.f32 	[%rd96+-20], %f4;
	mul.wide.u32 	%rd21, %r101, 4;
	add.s64 	%rd22, %rd2, %rd21;
	ld.global.f32 	%f5, [%rd22];
	st.global.f32 	[%rd96+-16], %f5;
	mul.wide.u32 	%rd23, %r102, 4;
	add.s64 	%rd24, %rd2, %rd23;
	ld.global.f32 	%f6, [%rd24];
	st.global.f32 	[%rd96+-12], %f6;
	mul.wide.u32 	%rd25, %r103, 4;
	add.s64 	%rd26, %rd2, %rd25;
	ld.global.f32 	%f7, [%rd26];
	st.global.f32 	[%rd96+-8], %f7;
	mul.wide.u32 	%rd27, %r104, 4;
	add.s64 	%rd28, %rd2, %rd27;
	ld.global.f32 	%f8, [%rd28];
	st.global.f32 	[%rd96+-4], %f8;
	mul.wide.u32 	%rd29, %r105, 4;
	add.s64 	%rd30, %rd2, %rd29;
	ld.global.f32 	%f9, [%rd30];
	st.global.f32 	[%rd96], %f9;
	mul.wide.u32 	%rd31, %r106, 4;
	add.s64 	%rd32, %rd2, %rd31;
	ld.global.f32 	%f10, [%rd32];
	st.global.f32 	[%rd96+4], %f10;
	mul.wide.u32 	%rd33, %r107, 4;
	add.s64 	%rd34, %rd2, %rd33;
	ld.global.f32 	%f11, [%rd34];
	st.global.f32 	[%rd96+8], %f11;
	mul.wide.u32 	%rd35, %r108, 4;
	add.s64 	%rd36, %rd2, %rd35;
	ld.global.f32 	%f12, [%rd36];
	st.global.f32 	[%rd96+12], %f12;
	mul.wide.u32 	%rd37, %r109, 4;
	add.s64 	%rd38, %rd2, %rd37;
	ld.global.f32 	%f13, [%rd38];
	st.global.f32 	[%rd96+16], %f13;
	mul.wide.u32 	%rd39, %r110, 4;
	add.s64 	%rd40, %rd2, %rd39;
	ld.global.f32 	%f14, [%rd40];
	st.global.f32 	[%rd96+20], %f14;
	mul.wide.u32 	%rd41, %r111, 4;
	add.s64 	%rd42, %rd2, %rd41;
	ld.global.f32 	%f15, [%rd42];
	st.global.f32 	[%rd96+24], %f15;
	mul.wide.u32 	%rd43, %r112, 4;
	add.s64 	%rd44, %rd2, %rd43;
	ld.global.f32 	%f16, [%rd44];
	st.global.f32 	[%rd96+28], %f16;
	add.s32 	%r113, %r113, 16;
	mul.wide.u32 	%rd45, %r6, 4;
	add.s64 	%rd97, %rd97, %rd45;
	add.s32 	%r112, %r112, %r6;
	add.s32 	%r111, %r111, %r6;
	add.s32 	%r110, %r110, %r6;
	add.s32 	%r109, %r109, %r6;
	add.s32 	%r108, %r108, %r6;
	add.s32 	%r107, %r107, %r6;
	add.s32 	%r106, %r106, %r6;
	add.s32 	%r105, %r105, %r6;
	add.s32 	%r104, %r104, %r6;
	add.s32 	%r103, %r103, %r6;
	add.s32 	%r102, %r102, %r6;
	add.s32 	%r101, %r101, %r6;
	add.s32 	%r100, %r100, %r6;
	add.s32 	%r99, %r99, %r6;
	add.s64 	%rd96, %rd96, 64;
	add.s32 	%r98, %r98, %r6;
	setp.ne.s32 	%p3, %r113, 0;
	mov.u32 	%r115, %r3;
	@%p3 bra 	$L__BB1_4;
$L__BB1_5:
	setp.eq.s32 	%p4, %r1, 0;
	@%p4 bra 	$L__BB1_15;
	add.s32 	%r79, %r1, -1;
	setp.lt.u32 	%p5, %r79, 7;
	@%p5 bra 	$L__BB1_8;
	mad.lo.s32 	%r80, %r115, %r75, %r97;
	mul.wide.u32 	%rd46, %r80, 4;
	add.s64 	%rd47, %rd2, %rd46;
	ld.global.f32 	%f17, [%rd47];
	add.s32 	%r81, %r115, %r18;
	mul.wide.u32 	%rd48, %r81, 4;
	add.s64 	%rd49, %rd1, %rd48;
	st.global.f32 	[%rd49], %f17;
	add.s32 	%r82, %r80, %r75;
	mul.wide.u32 	%rd50, %r82, 4;
	add.s64 	%rd51, %rd2, %rd50;
	ld.global.f32 	%f18, [%rd51];
	cvt.u64.u32 	%rd52, %r18;
	cvt.u64.u32 	%rd53, %r115;
	add.s64 	%rd54, %rd53, %rd52;
	shl.b64 	%rd55, %rd54, 2;
	add.s64 	%rd56, %rd1, %rd55;
	st.global.f32 	[%rd56+4], %f18;
	add.s32 	%r83, %r82, %r75;
	mul.wide.u32 	%rd57, %r83, 4;
	add.s64 	%rd58, %rd2, %rd57;
	ld.global.f32 	%f19, [%rd58];
	st.global.f32 	[%rd56+8], %f19;
	add.s32 	%r84, %r83, %r75;
	mul.wide.u32 	%rd59, %r84, 4;
	add.s64 	%rd60, %rd2, %rd59;
	ld.global.f32 	%f20, [%rd60];
	st.global.f32 	[%rd56+12], %f20;
	add.s32 	%r85, %r84, %r75;
	mul.wide.u32 	%rd61, %r85, 4;
	add.s64 	%rd62, %rd2, %rd61;
	ld.global.f32 	%f21, [%rd62];
	st.global.f32 	[%rd56+16], %f21;
	add.s32 	%r86, %r85, %r75;
	mul.wide.u32 	%rd63, %r86, 4;
	add.s64 	%rd64, %rd2, %rd63;
	ld.global.f32 	%f22, [%rd64];
	st.global.f32 	[%rd56+20], %f22;
	add.s32 	%r87, %r86, %r75;
	mul.wide.u32 	%rd65, %r87, 4;
	add.s64 	%rd66, %rd2, %rd65;
	ld.global.f32 	%f23, [%rd66];
	st.global.f32 	[%rd56+24], %f23;
	add.s32 	%r88, %r87, %r75;
	mul.wide.u32 	%rd67, %r88, 4;
	add.s64 	%rd68, %rd2, %rd67;
	ld.global.f32 	%f24, [%rd68];
	st.global.f32 	[%rd56+28], %f24;
	add.s32 	%r115, %r115, 8;
$L__BB1_8:
	setp.eq.s32 	%p6, %r2, 0;
	@%p6 bra 	$L__BB1_15;
	add.s32 	%r89, %r2, -1;
	setp.lt.u32 	%p7, %r89, 3;
	@%p7 bra 	$L__BB1_11;
	mad.lo.s32 	%r90, %r115, %r75, %r97;
	mul.wide.u32 	%rd69, %r90, 4;
	add.s64 	%rd70, %rd2, %rd69;
	ld.global.f32 	%f25, [%rd70];
	add.s32 	%r91, %r115, %r18;
	mul.wide.u32 	%rd71, %r91, 4;
	add.s64 	%rd72, %rd1, %rd71;
	st.global.f32 	[%rd72], %f25;
	add.s32 	%r92, %r90, %r75;
	mul.wide.u32 	%rd73, %r92, 4;
	add.s64 	%rd74, %rd2, %rd73;
	ld.global.f32 	%f26, [%rd74];
	cvt.u64.u32 	%rd75, %r18;
	cvt.u64.u32 	%rd76, %r115;
	add.s64 	%rd77, %rd76, %rd75;
	shl.b64 	%rd78, %rd77, 2;
	add.s64 	%rd79, %rd1, %rd78;
	st.global.f32 	[%rd79+4], %f26;
	add.s32 	%r93, %r92, %r75;
	mul.wide.u32 	%rd80, %r93, 4;
	add.s64 	%rd81, %rd2, %rd80;
	ld.global.f32 	%f27, [%rd81];
	st.global.f32 	[%rd79+8], %f27;
	add.s32 	%r94, %r93, %r75;
	mul.wide.u32 	%rd82, %r94, 4;
	add.s64 	%rd83, %rd2, %rd82;
	ld.global.f32 	%f28, [%rd83];
	st.global.f32 	[%rd79+12], %f28;
	add.s32 	%r115, %r115, 4;
$L__BB1_11:
	setp.eq.s32 	%p8, %r4, 0;
	@%p8 bra 	$L__BB1_15;
	setp.eq.s32 	%p9, %r4, 1;
	mad.lo.s32 	%r71, %r115, %r75, %r97;
	mul.wide.u32 	%rd84, %r71, 4;
	add.s64 	%rd85, %rd2, %rd84;
	ld.global.f32 	%f29, [%rd85];
	add.s32 	%r95, %r115, %r18;
	mul.wide.u32 	%rd86, %r95, 4;
	add.s64 	%rd87, %rd1, %rd86;
	st.global.f32 	[%rd87], %f29;
	@%p9 bra 	$L__BB1_15;
	setp.eq.s32 	%p10, %r4, 2;
	add.s32 	%r72, %r71, %r75;
	mul.wide.u32 	%rd88, %r72, 4;
	add.s64 	%rd89, %rd2, %rd88;
	ld.global.f32 	%f30, [%rd89];
	cvt.u64.u32 	%rd90, %r18;
	cvt.u64.u32 	%rd91, %r115;
	add.s64 	%rd92, %rd91, %rd90;
	shl.b64 	%rd93, %rd92, 2;
	add.s64 	%rd9, %rd1, %rd93;
	st.global.f32 	[%rd9+4], %f30;
	@%p10 bra 	$L__BB1_15;
	add.s32 	%r96, %r72, %r75;
	mul.wide.u32 	%rd94, %r96, 4;
	add.s64 	%rd95, %rd2, %rd94;
	ld.global.f32 	%f31, [%rd95];
	st.global.f32 	[%rd9+8], %f31;
$L__BB1_15:
	add.s32 	%r97, %r97, 1;
	setp.ne.s32 	%p11, %r97, %r75;
	@%p11 bra 	$L__BB1_2;
$L__BB1_16:
	ret;

}
	// .globl	_Z23transposeThreadRowToColPfS_ii
.visible .entry _Z23transposeThreadRowToColPfS_ii(
	.param .u64 .ptr .align 1 _Z23transposeThreadRowToColPfS_ii_param_0,
	.param .u64 .ptr .align 1 _Z23transposeThreadRowToColPfS_ii_param_1,
	.param .u32 _Z23transposeThreadRowToColPfS_ii_param_2,
	.param .u32 _Z23transposeThreadRowToColPfS_ii_param_3
)
{
	.reg .pred 	%p<12>;
	.reg .b32 	%r<48>;
	.reg .b32 	%f<30>;
	.reg .b64 	%rd<50>;

	ld.param.u64 	%rd4, [_Z23transposeThreadRowToColPfS_ii_param_0];
	ld.param.u64 	%rd5, [_Z23transposeThreadRowToColPfS_ii_param_1];
	ld.param.u32 	%r29, [_Z23transposeThreadRowToColPfS_ii_param_2];
	ld.param.u32 	%r30, [_Z23transposeThreadRowToColPfS_ii_param_3];
	cvta.to.global.u64 	%rd1, %rd5;
	cvta.to.global.u64 	%rd2, %rd4;
	mov.u32 	%r31, %ntid.x;
	mov.u32 	%r32, %ctaid.x;
	mov.u32 	%r33, %tid.x;
	mad.lo.s32 	%r1, %r31, %r32, %r33;
	setp.ge.s32 	%p1, %r1, %r29;
	setp.lt.s32 	%p2, %r30, 1;
	or.pred  	%p3, %p1, %p2;
	@%p3 bra 	$L__BB2_13;
	mul.lo.s32 	%r2, %r30, %r1;
	and.b32  	%r3, %r30, 15;
	setp.lt.u32 	%p4, %r30, 16;
	mov.b32 	%r43, 0;
	@%p4 bra 	$L__BB2_4;
	and.b32  	%r43, %r30, 2147483632;
	neg.s32 	%r41, %r43;
	shl.b32 	%r6, %r29, 4;
	add.s64 	%rd3, %rd2, 32;
	mul.wide.s32 	%rd10, %r29, 4;
	mov.u32 	%r39, %r2;
	mov.u32 	%r40, %r1;
$L__BB2_3:
	.pragma "nounroll";
	mul.wide.s32 	%rd6, %r39, 4;
	add.s64 	%rd7, %rd3, %rd6;
	ld.global.f32 	%f1, [%rd7+-32];
	mul.wide.s32 	%rd8, %r40, 4;
	add.s64 	%rd9, %rd1, %rd8;
	st.global.f32 	[%rd9], %f1;
	ld.global.f32 	%f2, [%rd7+-28];
	add.s64 	%rd11, %rd9, %rd10;
	st.global.f32 	[%rd11], %f2;
	ld.global.f32 	%f3, [%rd7+-24];
	add.s64 	%rd12, %rd11, %rd10;
	st.global.f32 	[%rd12], %f3;
	ld.global.f32 	%f4, [%rd7+-20];
	add.s64 	%rd13, %rd12, %rd10;
	st.global.f32 	[%rd13], %f4;
	ld.global.f32 	%f5, [%rd7+-16];
	add.s64 	%rd14, %rd13, %rd10;
	st.global.f32 	[%rd14], %f5;
	ld.global.f32 	%f6, [%rd7+-12];
	add.s64 	%rd15, %rd14, %rd10;
	st.global.f32 	[%rd15], %f6;
	ld.global.f32 	%f7, [%rd7+-8];
	add.s64 	%rd16, %rd15, %rd10;
	st.global.f32 	[%rd16], %f7;
	ld.global.f32 	%f8, [%rd7+-4];
	add.s64 	%rd17, %rd16, %rd10;
	st.global.f32 	[%rd17], %f8;
	ld.global.f32 	%f9, [%rd7];
	add.s64 	%rd18, %rd17, %rd10;
	st.global.f32 	[%rd18], %f9;
	ld.global.f32 	%f10, [%rd7+4];
	add.s64 	%rd19, %rd18, %rd10;
	st.global.f32 	[%rd19], %f10;
	ld.global.f32 	%f11, [%rd7+8];
	add.s64 	%rd20, %rd19, %rd10;
	st.global.f32 	[%rd20], %f11;
	ld.global.f32 	%f12, [%rd7+12];
	add.s64 	%rd21, %rd20, %rd10;
	st.global.f32 	[%rd21], %f12;
	ld.global.f32 	%f13, [%rd7+16];
	add.s64 	%rd22, %rd21, %rd10;
	st.global.f32 	[%rd22], %f13;
	ld.global.f32 	%f14, [%rd7+20];
	add.s64 	%rd23, %rd22, %rd10;
	st.global.f32 	[%rd23], %f14;
	ld.global.f32 	%f15, [%rd7+24];
	add.s64 	%rd24, %rd23, %rd10;
	st.global.f32 	[%rd24], %f15;
	ld.global.f32 	%f16, [%rd7+28];
	add.s64 	%rd25, %rd24, %rd10;
	st.global.f32 	[%rd25], %f16;
	add.s32 	%r41, %r41, 16;
	add.s32 	%r40, %r40, %r6;
	add.s32 	%r39, %r39, 16;
	setp.ne.s32 	%p5, %r41, 0;
	@%p5 bra 	$L__BB2_3;
$L__BB2_4:
	setp.eq.s32 	%p6, %r3, 0;
	@%p6 bra 	$L__BB2_13;
	and.b32  	%r14, %r30, 7;
	setp.lt.u32 	%p7, %r3, 8;
	@%p7 bra 	$L__BB2_7;
	add.s32 	%r35, %r43, %r2;
	mul.wide.s32 	%rd26, %r35, 4;
	add.s64 	%rd27, %rd2, %rd26;
	ld.global.f32 	%f17, [%rd27];
	mad.lo.s32 	%r36, %r43, %r29, %r1;
	mul.wide.s32 	%rd28, %r36, 4;
	add.s64 	%rd29, %rd1, %rd28;
	st.global.f32 	[%rd29], %f17;
	ld.global.f32 	%f18, [%rd27+4];
	mul.wide.s32 	%rd30, %r29, 4;
	add.s64 	%rd31, %rd29, %rd30;
	st.global.f32 	[%rd31], %f18;
	ld.global.f32 	%f19, [%rd27+8];
	add.s64 	%rd32, %rd31, %rd30;
	st.global.f32 	[%rd32], %f19;
	ld.global.f32 	%f20, [%rd27+12];
	add.s64 	%rd33, %rd32, %rd30;
	st.global.f32 	[%rd33], %f20;
	ld.global.f32 	%f21, [%rd27+16];
	add.s64 	%rd34, %rd33, %rd30;
	st.global.f32 	[%rd34], %f21;
	ld.global.f32 	%f22, [%rd27+20];
	add.s64 	%rd35, %rd34, %rd30;
	st.global.f32 	[%rd35], %f22;
	ld.global.f32 	%f23, [%rd27+24];
	add.s64 	%rd36, %rd35, %rd30;
	st.global.f32 	[%rd36], %f23;
	ld.global.f32 	%f24, [%rd27+28];
	add.s64 	%rd37, %rd36, %rd30;
	st.global.f32 	[%rd37], %f24;
	add.s32 	%r43, %r43, 8;
$L__BB2_7:
	setp.eq.s32 	%p8, %r14, 0;
	@%p8 bra 	$L__BB2_13;
	and.b32  	%r17, %r30, 3;
	setp.lt.u32 	%p9, %r14, 4;
	@%p9 bra 	$L__BB2_10;
	add.s32 	%r37, %r43, %r2;
	mul.wide.s32 	%rd38, %r37, 4;
	add.s64 	%rd39, %rd2, %rd38;
	ld.global.f32 	%f25, [%rd39];
	mad.lo.s32 	%r38, %r43, %r29, %r1;
	mul.wide.s32 	%rd40, %r38, 4;
	add.s64 	%rd41, %rd1, %rd40;
	st.global.f32 	[%rd41], %f25;
	ld.global.f32 	%f26, [%rd39+4];
	mul.wide.s32 	%rd42, %r29, 4;
	add.s64 	%rd43, %rd41, %rd42;
	st.global.f32 	[%rd43], %f26;
	ld.global.f32 	%f27, [%rd39+8];
	add.s64 	%rd44, %rd43, %rd42;
	st.global.f32 	[%rd44], %f27;
	ld.global.f32 	%f28, [%rd39+12];
	add.s64 	%rd45, %rd44, %rd42;
	st.global.f32 	[%rd45], %f28;
	add.s32 	%r43, %r43, 4;
$L__BB2_10:
	setp.eq.s32 	%p10, %r17, 0;
	@%p10 bra 	$L__BB2_13;
	mad.lo.s32 	%r47, %r43, %r29, %r1;
	add.s32 	%r46, %r43, %r2;
	neg.s32 	%r45, %r17;
$L__BB2_12:
	.pragma "nounroll";
	mul.wide.s32 	%rd46, %r46, 4;
	add.s64 	%rd47, %rd2, %rd46;
	ld.global.f32 	%f29, [%rd47];
	mul.wide.s32 	%rd48, %r47, 4;
	add.s64 	%rd49, %rd1, %rd48;
	st.global.f32 	[%rd49], %f29;
	add.s32 	%r47, %r47, %r29;
	add.s32 	%r46, %r46, 1;
	add.s32 	%r45, %r45, 1;
	setp.ne.s32 	%p11, %r45, 0;
	@%p11 bra 	$L__BB2_12;
$L__BB2_13:
	ret;

}
	// .globl	_Z23transposeThreadColToRowPfS_ii
.visible .entry _Z23transposeThreadColToRowPfS_ii(
	.param .u64 .ptr .align 1 _Z23transposeThreadColToRowPfS_ii_param_0,
	.param .u64 .ptr .align 1 _Z23transposeThreadColToRowPfS_ii_param_1,
	.param .u32 _Z23transposeThreadColToRowPfS_ii_param_2,
	.param .u32 _Z23transposeThreadColToRowPfS_ii_param_3
)
{
	.reg .pred 	%p<12>;
	.reg .b32 	%r<48>;
	.reg .b32 	%f<30>;
	.reg .b64 	%rd<50>;

	ld.param.u64 	%rd4, [_Z23transposeThreadColToRowPfS_ii_param_0];
	ld.param.u64 	%rd5, [_Z23transposeThreadColToRowPfS_ii_param_1];
	ld.param.u32 	%r29, [_Z23transposeThreadColToRowPfS_ii_param_2];
	ld.param.u32 	%r30, [_Z23transposeThreadColToRowPfS_ii_param_3];
	cvta.to.global.u64 	%rd1, %rd5;
	cvta.to.global.u64 	%rd2, %rd4;
	mov.u32 	%r31, %ntid.x;
	mov.u32 	%r32, %ctaid.x;
	mov.u32 	%r33, %tid.x;
	mad.lo.s32 	%r1, %r31, %r32, %r33;
	setp.ge.s32 	%p1, %r1, %r30;
	setp.lt.s32 	%p2, %r29, 1;
	or.pred  	%p3, %p1, %p2;
	@%p3 bra 	$L__BB3_13;
	mul.lo.s32 	%r2, %r29, %r1;
	and.b32  	%r3, %r29, 15;
	setp.lt.u32 	%p4, %r29, 16;
	mov.b32 	%r43, 0;
	@%p4 bra 	$L__BB3_4;
	and.b32  	%r43, %r29, 2147483632;
	neg.s32 	%r41, %r43;
	shl.b32 	%r6, %r30, 4;
	add.s64 	%rd3, %rd1, 32;
	mul.wide.s32 	%rd10, %r30, 4;
	mov.u32 	%r39, %r2;
	mov.u32 	%r40, %r1;
$L__BB3_3:
	.pragma "nounroll";
	mul.wide.s32 	%rd6, %r39, 4;
	add.s64 	%rd7, %rd3, %rd6;
	mul.wide.s32 	%rd8, %r40, 4;
	add.s64 	%rd9, %rd2, %rd8;
	ld.global.f32 	%f1, [%rd9];
	st.global.f32 	[%rd7+-32], %f1;
	add.s64 	%rd11, %rd9, %rd10;
	ld.global.f32 	%f2, [%rd11];
	st.global.f32 	[%rd7+-28], %f2;
	add.s64 	%rd12, %rd11, %rd10;
	ld.global.f32 	%f3, [%rd12];
	st.global.f32 	[%rd7+-24], %f3;
	add.s64 	%rd13, %rd12, %rd10;
	ld.global.f32 	%f4, [%rd13];
	st.global.f32 	[%rd7+-20], %f4;
	add.s64 	%rd14, %rd13, %rd10;
	ld.global.f32 	%f5, [%rd14];
	st.global.f32 	[%rd7+-16], %f5;
	add.s64 	%rd15, %rd14, %rd10;
	ld.global.f32 	%f6, [%rd15];
	st.global.f32 	[%rd7+-12], %f6;
	add.s64 	%rd16, %rd15, %rd10;
	ld.global.f32 	%f7, [%rd16];
	st.global.f32 	[%rd7+-8], %f7;
	add.s64 	%rd17, %rd16, %rd10;
	ld.global.f32 	%f8, [%rd17];
	st.global.f32 	[%rd7+-4], %f8;
	add.s64 	%rd18, %rd17, %rd10;
	ld.global.f32 	%f9, [%rd18];
	st.global.f32 	[%rd7], %f9;
	add.s64 	%rd19, %rd18, %rd10;
	ld.global.f32 	%f10, [%rd19];
	st.global.f32 	[%rd7+4], %f10;
	add.s64 	%rd20, %rd19, %rd10;
	ld.global.f32 	%f11, [%rd20];
	st.global.f32 	[%rd7+8], %f11;
	add.s64 	%rd21, %rd20, %rd10;
	ld.global.f32 	%f12, [%rd21];
	st.global.f32 	[%rd7+12], %f12;
	add.s64 	%rd22, %rd21, %rd10;
	ld.global.f32 	%f13, [%rd22];
	st.global.f32 	[%rd7+16], %f13;
	add.s64 	%rd23, %rd22, %rd10;
	ld.global.f32 	%f14, [%rd23];
	st.global.f32 	[%rd7+20], %f14;
	add.s64 	%rd24, %rd23, %rd10;
	ld.global.f32 	%f15, [%rd24];
	st.global.f32 	[%rd7+24], %f15;
	add.s64 	%rd25, %rd24, %rd10;
	ld.global.f32 	%f16, [%rd25];
	st.global.f32 	[%rd7+28], %f16;
	add.s32 	%r41, %r41, 16;
	add.s32 	%r40, %r40, %r6;
	add.s32 	%r39, %r39, 16;
	setp.ne.s32 	%p5, %r41, 0;
	@%p5 bra 	$L__BB3_3;
$L__BB3_4:
	setp.eq.s32 	%p6, %r3, 0;
	@%p6 bra 	$L__BB3_13;
	and.b32  	%r14, %r29, 7;
	setp.lt.u32 	%p7, %r3, 8;
	@%p7 bra 	$L__BB3_7;
	mad.lo.s32 	%r35, %r43, %r30, %r1;
	mul.wide.s32 	%rd26, %r35, 4;
	add.s64 	%rd27, %rd2, %rd26;
	ld.global.f32 	%f17, [%rd27];
	add.s32 	%r36, %r43, %r2;
	mul.wide.s32 	%rd28, %r36, 4;
	add.s64 	%rd29, %rd1, %rd28;
	st.global.f32 	[%rd29], %f17;
	mul.wide.s32 	%rd30, %r30, 4;
	add.s64 	%rd31, %rd27, %rd30;
	ld.global.f32 	%f18, [%rd31];
	st.global.f32 	[%rd29+4], %f18;
	add.s64 	%rd32, %rd31, %rd30;
	ld.global.f32 	%f19, [%rd32];
	st.global.f32 	[%rd29+8], %f19;
	add.s64 	%rd33, %rd32, %rd30;
	ld.global.f32 	%f20, [%rd33];
	st.global.f32 	[%rd29+12], %f20;
	add.s64 	%rd34, %rd33, %rd30;
	ld.global.f32 	%f21, [%rd34];
	st.global.f32 	[%rd29+16], %f21;
	add.s64 	%rd35, %rd34, %rd30;
	ld.global.f32 	%f22, [%rd35];
	st.global.f32 	[%rd29+20], %f22;
	add.s64 	%rd36, %rd35, %rd30;
	ld.global.f32 	%f23, [%rd36];
	st.global.f32 	[%rd29+24], %f23;
	add.s64 	%rd37, %rd36, %rd30;
	ld.global.f32 	%f24, [%rd37];
	st.global.f32 	[%rd29+28], %f24;
	add.s32 	%r43, %r43, 8;
$L__BB3_7:
	setp.eq.s32 	%p8, %r14, 0;
	@%p8 bra 	$L__BB3_13;
	and.b32  	%r17, %r29, 3;
	setp.lt.u32 	%p9, %r14, 4;
	@%p9 bra 	$L__BB3_10;
	mad.lo.s32 	%r37, %r43, %r30, %r1;
	mul.wide.s32 	%rd38, %r37, 4;
	add.s64 	%rd39, %rd2, %rd38;
	ld.global.f32 	%f25, [%rd39];
	add.s32 	%r38, %r43, %r2;
	mul.wide.s32 	%rd40, %r38, 4;
	add.s64 	%rd41, %rd1, %rd40;
	st.global.f32 	[%rd41], %f25;
	mul.wide.s32 	%rd42, %r30, 4;
	add.s64 	%rd43, %rd39, %rd42;
	ld.global.f32 	%f26, [%rd43];
	st.global.f32 	[%rd41+4], %f26;
	add.s64 	%rd44, %rd43, %rd42;
	ld.global.f32 	%f27, [%rd44];
	st.global.f32 	[%rd41+8], %f27;
	add.s64 	%rd45, %rd44, %rd42;
	ld.global.f32 	%f28, [%rd45];
	st.global.f32 	[%rd41+12], %f28;
	add.s32 	%r43, %r43, 4;
$L__BB3_10:
	setp.eq.s32 	%p10, %r17, 0;
	@%p10 bra 	$L__BB3_13;
	add.s32 	%r47, %r43, %r2;
	mad.lo.s32 	%r46, %r43, %r30, %r1;
	neg.s32 	%r45, %r17;
$L__BB3_12:
	.pragma "nounroll";
	mul.wide.s32 	%rd46, %r47, 4;
	add.s64 	%rd47, %rd1, %rd46;
	mul.wide.s32 	%rd48, %r46, 4;
	add.s64 	%rd49, %rd2, %rd48;
	ld.global.f32 	%f29, [%rd49];
	st.global.f32 	[%rd47], %f29;
	add.s32 	%r47, %r47, 1;
	add.s32 	%r46, %r46, %r30;
	add.s32 	%r45, %r45, 1;
	setp.ne.s32 	%p11, %r45, 0;
	@%p11 bra 	$L__BB3_12;
$L__BB3_13:
	ret;

}
	// .globl	_Z23transposeFullParralel1DPfS_ii
.visible .entry _Z23transposeFullParralel1DPfS_ii(
	.param .u64 .ptr .align 1 _Z23transposeFullParralel1DPfS_ii_param_0,
	.param .u64 .ptr .align 1 _Z23transposeFullParralel1DPfS_ii_param_1,
	.param .u32 _Z23transposeFullParralel1DPfS_ii_param_2,
	.param .u32 _Z23transposeFullParralel1DPfS_ii_param_3
)
{
	.reg .pred 	%p<4>;
	.reg .b32 	%r<11>;
	.reg .b32 	%f<2>;
	.reg .b64 	%rd<9>;

	ld.param.u64 	%rd1, [_Z23transposeFullParralel1DPfS_ii_param_0];
	ld.param.u64 	%rd2, [_Z23transposeFullParralel1DPfS_ii_param_1];
	ld.param.u32 	%r3, [_Z23transposeFullParralel1DPfS_ii_param_2];
	ld.param.u32 	%r4, [_Z23transposeFullParralel1DPfS_ii_param_3];
	mov.u32 	%r5, %ntid.x;
	mov.u32 	%r6, %ctaid.x;
	mov.u32 	%r7, %tid.x;
	mad.lo.s32 	%r1, %r5, %r6, %r7;
	div.s32 	%r2, %r1, %r4;
	setp.ge.s32 	%p1, %r2, %r3;
	setp.lt.s32 	%p2, %r4, 0;
	or.pred  	%p3, %p2, %p1;
	@%p3 bra 	$L__BB4_2;
	rem.s32 	%r8, %r1, %r4;
	cvta.to.global.u64 	%rd3, %rd1;
	cvta.to.global.u64 	%rd4, %rd2;
	mad.lo.s32 	%r9, %r2, %r4, %r8;
	mul.wide.s32 	%rd5, %r9, 4;
	add.s64 	%rd6, %rd3, %rd5;
	ld.global.f32 	%f1, [%rd6];
	mad.lo.s32 	%r10, %r8, %r3, %r2;
	mul.wide.s32 	%rd7, %r10, 4;
	add.s64 	%rd8, %rd4, %rd7;
	st.global.f32 	[%rd8], %f1;
$L__BB4_2:
	ret;

}
	// .globl	_Z31transposeFullParralel2DBlockingPfS_ii
.visible .entry _Z31transposeFullParralel2DBlockingPfS_ii(
	.param .u64 .ptr .align 1 _Z31transposeFullParralel2DBlockingPfS_ii_param_0,
	.param .u64 .ptr .align 1 _Z31transposeFullParralel2DBlockingPfS_ii_param_1,
	.param .u32 _Z31transposeFullParralel2DBlockingPfS_ii_param_2,
	.param .u32 _Z31transposeFullParralel2DBlockingPfS_ii_param_3
)
{
	.reg .pred 	%p<4>;
	.reg .b32 	%r<13>;
	.reg .b32 	%f<2>;
	.reg .b64 	%rd<9>;

	ld.param.u64 	%rd1, [_Z31transposeFullParralel2DBlockingPfS_ii_param_0];
	ld.param.u64 	%rd2, [_Z31transposeFullParralel2DBlockingPfS_ii_param_1];
	ld.param.u32 	%r3, [_Z31transposeFullParralel2DBlockingPfS_ii_param_2];
	ld.param.u32 	%r4, [_Z31transposeFullParralel2DBlockingPfS_ii_param_3];
	mov.u32 	%r5, %ntid.y;
	mov.u32 	%r6, %ctaid.y;
	mov.u32 	%r7, %tid.y;
	mad.lo.s32 	%r1, %r5, %r6, %r7;
	mov.u32 	%r8, %ntid.x;
	mov.u32 	%r9, %ctaid.x;
	mov.u32 	%r10, %tid.x;
	mad.lo.s32 	%r2, %r8, %r9, %r10;
	setp.ge.s32 	%p1, %r1, %r3;
	setp.ge.s32 	%p2, %r2, %r4;
	or.pred  	%p3, %p1, %p2;
	@%p3 bra 	$L__BB5_2;
	cvta.to.global.u64 	%rd3, %rd1;
	cvta.to.global.u64 	%rd4, %rd2;
	mad.lo.s32 	%r11, %r4, %r1, %r2;
	mul.wide.s32 	%rd5, %r11, 4;
	add.s64 	%rd6, %rd3, %rd5;
	ld.global.f32 	%f1, [%rd6];
	mad.lo.s32 	%r12, %r3, %r2, %r1;
	mul.wide.s32 	%rd7, %r12, 4;
	add.s64 	%rd8, %rd4, %rd7;
	st.global.f32 	[%rd8], %f1;
$L__BB5_2:
	ret;

}


// ===== COMPILED SASS (sm_100) =====

	.target	sm_100

	.elftype	@"ET_EXEC"


//--------------------- .note.nv.tkinfo           --------------------------
	.section	.note.nv.tkinfo,"",@"SHT_NOTE"
	.sectionflags	@"SHF_NOTE_NV_TKINFO"
	.tkinfo
        /*0018*/ 	.word	0x00000002
        /*0030*/ 	.string	""
        /*0030*/ 	.string	"ptxas"
        /*0030*/ 	.string	"Cuda compilation tools, release 13.0, V13.0.88"
        /*0030*/ 	.string	"Build cuda_13.0.r13.0/compiler.36424714_0"
        /*0030*/ 	.string	"-arch sm_100 -m 64 "



//--------------------- .note.nv.cuinfo           --------------------------
	.section	.note.nv.cuinfo,"",@"SHT_NOTE"
	.sectionflags	@"SHF_NOTE_NV_CUINFO"
        /*0018*/ 	.short	0x0002
        /*001a*/ 	.short	0x0064
        /*001c*/ 	.short	0x0082
	.zero		2


//--------------------- .nv.info                  --------------------------
	.section	.nv.info,"",@"SHT_CUDA_INFO"
	.align	4


	//----- nvinfo : EIATTR_REGCOUNT
	.align		4
        /*0000*/ 	.byte	0x04, 0x2f
        /*0002*/ 	.short	(.L_1 - .L_0)
	.align		4
.L_0:
        /*0004*/ 	.word	index@(_Z21transposeSingleThreadPfS_ii)
        /*0008*/ 	.word	0x00000018


	//----- nvinfo : EIATTR_FRAME_SIZE
	.align		4
.L_1:
        /*000c*/ 	.byte	0x04, 0x11
        /*000e*/ 	.short	(.L_3 - .L_2)
	.align		4
.L_2:
        /*0010*/ 	.word	index@(_Z21transposeSingleThreadPfS_ii)
        /*0014*/ 	.word	0x00000000


	//----- nvinfo : EIATTR_REGCOUNT
	.align		4
.L_3:
        /*0018*/ 	.byte	0x04, 0x2f
        /*001a*/ 	.short	(.L_5 - .L_4)
	.align		4
.L_4:
        /*001c*/ 	.word	index@(_Z29transposeSingleThreadColToRowPfS_ii)
        /*0020*/ 	.word	0x00000012


	//----- nvinfo : EIATTR_FRAME_SIZE
	.align		4
.L_5:
        /*0024*/ 	.byte	0x04, 0x11
        /*0026*/ 	.short	(.L_7 - .L_6)
	.align		4
.L_6:
        /*0028*/ 	.word	index@(_Z29transposeSingleThreadColToRowPfS_ii)
        /*002c*/ 	.word	0x00000000


	//----- nvinfo : EIATTR_REGCOUNT
	.align		4
.L_7:
        /*0030*/ 	.byte	0x04, 0x2f
        /*0032*/ 	.short	(.L_9 - .L_8)
	.align		4
.L_8:
        /*0034*/ 	.word	index@(_Z23transposeThreadRowToColPfS_ii)
        /*0038*/ 	.word	0x00000020


	//----- nvinfo : EIATTR_FRAME_SIZE
	.align		4
.L_9:
        /*003c*/ 	.byte	0x04, 0x11
        /*003e*/ 	.short	(.L_11 - .L_10)
	.align		4
.L_10:
        /*0040*/ 	.word	index@(_Z23transposeThreadRowToColPfS_ii)
        /*0044*/ 	.word	0x00000000


	//----- nvinfo : EIATTR_REGCOUNT
	.align		4
.L_11:
        /*0048*/ 	.byte	0x04, 0x2f
        /*004a*/ 	.short	(.L_13 - .L_12)
	.align		4
.L_12:
        /*004c*/ 	.word	index@(_Z23transposeThreadColToRowPfS_ii)
        /*0050*/ 	.word	0x00000020


	//----- nvinfo : EIATTR_FRAME_SIZE
	.align		4
.L_13:
        /*0054*/ 	.byte	0x04, 0x11
        /*0056*/ 	.short	(.L_15 - .L_14)
	.align		4
.L_14:
        /*0058*/ 	.word	index@(_Z23transposeThreadColToRowPfS_ii)
        /*005c*/ 	.word	0x00000000


	//----- nvinfo : EIATTR_REGCOUNT
	.align		4
.L_15:
        /*0060*/ 	.byte	0x04, 0x2f
        /*0062*/ 	.short	(.L_17 - .L_16)
	.align		4
.L_16:
        /*0064*/ 	.word	index@(_Z23transposeFullParralel1DPfS_ii)
        /*0068*/ 	.word	0x0000000e


	//----- nvinfo : EIATTR_FRAME_SIZE
	.align		4
.L_17:
        /*006c*/ 	.byte	0x04, 0x11
        /*006e*/ 	.short	(.L_19 - .L_18)
	.align		4
.L_18:
        /*0070*/ 	.word	index@(_Z23transposeFullParralel1DPfS_ii)
        /*0074*/ 	.word	0x00000000


	//----- nvinfo : EIATTR_REGCOUNT
	.align		4
.L_19:
        /*0078*/ 	.byte	0x04, 0x2f
        /*007a*/ 	.short	(.L_21 - .L_20)
	.align		4
.L_20:
        /*007c*/ 	.word	index@(_Z31transposeFullParralel2DBlockingPfS_ii)
        /*0080*/ 	.word	0x0000000a


	//----- nvinfo : EIATTR_FRAME_SIZE
	.align		4
.L_21:
        /*0084*/ 	.byte	0x04, 0x11
        /*0086*/ 	.short	(.L_23 - .L_22)
	.align		4
.L_22:
        /*0088*/ 	.word	index@(_Z31transposeFullParralel2DBlockingPfS_ii)
        /*008c*/ 	.word	0x00000000


	//----- nvinfo : EIATTR_MIN_STACK_SIZE
	.align		4
.L_23:
        /*0090*/ 	.byte	0x04, 0x12
        /*0092*/ 	.short	(.L_25 - .L_24)
	.align		4
.L_24:
        /*0094*/ 	.word	index@(_Z31transposeFullParralel2DBlockingPfS_ii)
        /*0098*/ 	.word	0x00000000


	//----- nvinfo : EIATTR_MIN_STACK_SIZE
	.align		4
.L_25:
        /*009c*/ 	.byte	0x04, 0x12
        /*009e*/ 	.short	(.L_27 - .L_26)
	.align		4
.L_26:
        /*00a0*/ 	.word	index@(_Z23transposeFullParralel1DPfS_ii)
        /*00a4*/ 	.word	0x00000000


	//----- nvinfo : EIATTR_MIN_STACK_SIZE
	.align		4
.L_27:
        /*00a8*/ 	.byte	0x04, 0x12
        /*00aa*/ 	.short	(.L_29 - .L_28)
	.align		4
.L_28:
        /*00ac*/ 	.word	index@(_Z23transposeThreadColToRowPfS_ii)
        /*00b0*/ 	.word	0x00000000


	//----- nvinfo : EIATTR_MIN_STACK_SIZE
	.align		4
.L_29:
        /*00b4*/ 	.byte	0x04, 0x12
        /*00b6*/ 	.short	(.L_31 - .L_30)
	.align		4
.L_30:
        /*00b8*/ 	.word	index@(_Z23transposeThreadRowToColPfS_ii)
        /*00bc*/ 	.word	0x00000000


	//----- nvinfo : EIATTR_MIN_STACK_SIZE
	.align		4
.L_31:
        /*00c0*/ 	.byte	0x04, 0x12
        /*00c2*/ 	.short	(.L_33 - .L_32)
	.align		4
.L_32:
        /*00c4*/ 	.word	index@(_Z29transposeSingleThreadColToRowPfS_ii)
        /*00c8*/ 	.word	0x00000000


	//----- nvinfo : EIATTR_MIN_STACK_SIZE
	.align		4
.L_33:
        /*00cc*/ 	.byte	0x04, 0x12
        /*00ce*/ 	.short	(.L_35 - .L_34)
	.align		4
.L_34:
        /*00d0*/ 	.word	index@(_Z21transposeSingleThreadPfS_ii)
        /*00d4*/ 	.word	0x00000000
.L_35:


//--------------------- .nv.compat                --------------------------
	.section	.nv.compat,"",@"SHT_CUDA_COMPAT_INFO"
	.align	4
        /*0000*/ 	.byte	0x02, 0x09, 0x00, 0x00, 0x02, 0x02, 0x01, 0x00, 0x02, 0x05, 0x05, 0x00, 0x03, 0x07, 0x01, 0x01
        /*0010*/ 	.byte	0x02, 0x03, 0x00, 0x00, 0x02, 0x06, 0x01, 0x00, 0x04, 0x0b, 0x08, 0x00, 0x09, 0x00, 0x00, 0x00
        /*0020*/ 	.byte	0x00, 0x00, 0x00, 0x00


//--------------------- .nv.info._Z31transposeFullParralel2DBlockingPfS_ii --------------------------
	.section	.nv.info._Z31transposeFullParralel2DBlockingPfS_ii,"",@"SHT_CUDA_INFO"
	.sectionflags	@""
	.align	4


	//----- nvinfo : EIATTR_CUDA_API_VERSION
	.align		4
        /*0000*/ 	.byte	0x04, 0x37
        /*0002*/ 	.short	(.L_37 - .L_36)
.L_36:
        /*0004*/ 	.word	0x00000082


	//----- nvinfo : EIATTR_KPARAM_INFO
	.align		4
.L_37:
        /*0008*/ 	.byte	0x04, 0x17
        /*000a*/ 	.short	(.L_39 - .L_38)
.L_38:
        /*000c*/ 	.word	0x00000000
        /*0010*/ 	.short	0x0003
        /*0012*/ 	.short	0x0014
        /*0014*/ 	.byte	0x00, 0xf0, 0x11, 0x00


	//----- nvinfo : EIATTR_KPARAM_INFO
	.align		4
.L_39:
        /*0018*/ 	.byte	0x04, 0x17
        /*001a*/ 	.short	(.L_41 - .L_40)
.L_40:
        /*001c*/ 	.word	0x00000000
        /*0020*/ 	.short	0x0002
        /*0022*/ 	.short	0x0010
        /*0024*/ 	.byte	0x00, 0xf0, 0x11, 0x00


	//----- nvinfo : EIATTR_KPARAM_INFO
	.align		4
.L_41:
        /*0028*/ 	.byte	0x04, 0x17
        /*002a*/ 	.short	(.L_43 - .L_42)
.L_42:
        /*002c*/ 	.word	0x00000000
        /*0030*/ 	.short	0x0001
        /*0032*/ 	.short	0x0008
        /*0034*/ 	.byte	0x00, 0xf5, 0x21, 0x00


	//----- nvinfo : EIATTR_KPARAM_INFO
	.align		4
.L_43:
        /*0038*/ 	.byte	0x04, 0x17
        /*003a*/ 	.short	(.L_45 - .L_44)
.L_44:
        /*003c*/ 	.word	0x00000000
        /*0040*/ 	.short	0x0000
        /*0042*/ 	.short	0x0000
        /*0044*/ 	.byte	0x00, 0xf5, 0x21, 0x00


	//----- nvinfo : EIATTR_SPARSE_MMA_MASK
	.align		4
.L_45:
        /*0048*/ 	.byte	0x03, 0x50
        /*004a*/ 	.short	0x0000


	//----- nvinfo : EIATTR_MAXREG_COUNT
	.align		4
        /*004c*/ 	.byte	0x03, 0x1b
        /*004e*/ 	.short	0x00ff


	//----- nvinfo : EIATTR_MERCURY_ISA_VERSION
	.align		4
        /*0050*/ 	.byte	0x03, 0x5f
        /*0052*/ 	.short	0x0101


	//----- nvinfo : EIATTR_VRC_CTA_INIT_COUNT
	.align		4
        /*0054*/ 	.byte	0x02, 0x4a
	.zero		1
	.zero		1


	//----- nvinfo : EIATTR_EXIT_INSTR_OFFSETS
	.align		4
        /*0058*/ 	.byte	0x04, 0x1c
        /*005a*/ 	.short	(.L_47 - .L_46)


	//   ....[0]....
.L_46:
        /*005c*/ 	.word	0x000000c0


	//   ....[1]....
        /*0060*/ 	.word	0x00000160


	//----- nvinfo : EIATTR_CBANK_PARAM_SIZE
	.align		4
.L_47:
        /*0064*/ 	.byte	0x03, 0x19
        /*0066*/ 	.short	0x0018


	//----- nvinfo : EIATTR_PARAM_CBANK
	.align		4
        /*0068*/ 	.byte	0x04, 0x0a
        /*006a*/ 	.short	(.L_49 - .L_48)
	.align		4
.L_48:
        /*006c*/ 	.word	index@(.nv.constant0._Z31transposeFullParralel2DBlockingPfS_ii)
        /*0070*/ 	.short	0x0380
        /*0072*/ 	.short	0x0018


	//----- nvinfo : EIATTR_SW_WAR
	.align		4
.L_49:
        /*0074*/ 	.byte	0x04, 0x36
        /*0076*/ 	.short	(.L_51 - .L_50)
.L_50:
        /*0078*/ 	.word	0x00000008
.L_51:


//--------------------- .nv.info._Z23transposeFullParralel1DPfS_ii --------------------------
	.section	.nv.info._Z23transposeFullParralel1DPfS_ii,"",@"SHT_CUDA_INFO"
	.sectionflags	@""
	.align	4


	//----- nvinfo : EIATTR_CUDA_API_VERSION
	.align		4
        /*0000*/ 	.byte	0x04, 0x37
        /*0002*/ 	.short	(.L_53 - .L_52)
.L_52:
        /*0004*/ 	.word	0x00000082


	//----- nvinfo : EIATTR_KPARAM_INFO
	.align		4
.L_53:
        /*0008*/ 	.byte	0x04, 0x17
        /*000a*/ 	.short	(.L_55 - .L_54)
.L_54:
        /*000c*/ 	.word	0x00000000
        /*0010*/ 	.short	0x0003
        /*0012*/ 	.short	0x0014
        /*0014*/ 	.byte	0x00, 0xf0, 0x11, 0x00


	//----- nvinfo : EIATTR_KPARAM_INFO
	.align		4
.L_55:
        /*0018*/ 	.byte	0x04, 0x17
        /*001a*/ 	.short	(.L_57 - .L_56)
.L_56:
        /*001c*/ 	.word	0x00000000
        /*0020*/ 	.short	0x0002
        /*0022*/ 	.short	0x0010
        /*0024*/ 	.byte	0x00, 0xf0, 0x11, 0x00


	//----- nvinfo : EIATTR_KPARAM_INFO
	.align		4
.L_57:
        /*0028*/ 	.byte	0x04, 0x17
        /*002a*/ 	.short	(.L_59 - .L_58)
.L_58:
        /*002c*/ 	.word	0x00000000
        /*0030*/ 	.short	0x0001
        /*0032*/ 	.short	0x0008
        /*0034*/ 	.byte	0x00, 0xf5, 0x21, 0x00


	//----- nvinfo : EIATTR_KPARAM_INFO
	.align		4
.L_59:
        /*0038*/ 	.byte	0x04, 0x17
        /*003a*/ 	.short	(.L_61 - .L_60)
.L_60:
        /*003c*/ 	.word	0x00000000
        /*0040*/ 	.short	0x0000
        /*0042*/ 	.short	0x0000
        /*0044*/ 	.byte	0x00, 0xf5, 0x21, 0x00


	//----- nvinfo : EIATTR_SPARSE_MMA_MASK
	.align		4
.L_61:
        /*0048*/ 	.byte	0x03, 0x50
        /*004a*/ 	.short	0x0000


	//----- nvinfo : EIATTR_MAXREG_COUNT
	.align		4
        /*004c*/ 	.byte	0x03, 0x1b
        /*004e*/ 	.short	0x00ff


	//----- nvinfo : EIATTR_MERCURY_ISA_VERSION
	.align		4
        /*0050*/ 	.byte	0x03, 0x5f
        /*0052*/ 	.short	0x0101


	//----- nvinfo : EIATTR_VRC_CTA_INIT_COUNT
	.align		4
        /*0054*/ 	.byte	0x02, 0x4a
	.zero		1
	.zero		1


	//----- nvinfo : EIATTR_EXIT_INSTR_OFFSETS
	.align		4
        /*0058*/ 	.byte	0x04, 0x1c
        /*005a*/ 	.short	(.L_63 - .L_62)


	//   ....[0]....
.L_62:
        /*005c*/ 	.word	0x00000210


	//   ....[1]....
        /*0060*/ 	.word	0x00000310


	//----- nvinfo : EIATTR_CBANK_PARAM_SIZE
	.align		4
.L_63:
        /*0064*/ 	.byte	0x03, 0x19
        /*0066*/ 	.short	0x0018


	//----- nvinfo : EIATTR_PARAM_CBANK
	.align		4
        /*0068*/ 	.byte	0x04, 0x0a
        /*006a*/ 	.short	(.L_65 - .L_64)
	.align		4
.L_64:
        /*006c*/ 	.word	index@(.nv.constant0._Z23transposeFullParralel1DPfS_ii)
        /*0070*/ 	.short	0x0380
        /*0072*/ 	.short	0x0018


	//----- nvinfo : EIATTR_SW_WAR
	.align		4
.L_65:
        /*0074*/ 	.byte	0x04, 0x36
        /*0076*/ 	.short	(.L_67 - .L_66)
.L_66:
        /*0078*/ 	.word	0x00000008
.L_67:


//--------------------- .nv.info._Z23transposeThreadColToRowPfS_ii --------------------------
	.section	.nv.info._Z23transposeThreadColToRowPfS_ii,"",@"SHT_CUDA_INFO"
	.sectionflags	@""
	.align	4


	//----- nvinfo : EIATTR_CUDA_API_VERSION
	.align		4
        /*0000*/ 	.byte	0x04, 0x37
        /*0002*/ 	.short	(.L_69 - .L_68)
.L_68:
        /*0004*/ 	.word	0x00000082


	//----- nvinfo : EIATTR_KPARAM_INFO
	.align		4
.L_69:
        /*0008*/ 	.byte	0x04, 0x17
        /*000a*/ 	.short	(.L_71 - .L_70)
.L_70:
        /*000c*/ 	.word	0x00000000
        /*0010*/ 	.short	0x0003
        /*0012*/ 	.short	0x0014
        /*0014*/ 	.byte	0x00, 0xf0, 0x11, 0x00


	//----- nvinfo : EIATTR_KPARAM_INFO
	.align		4
.L_71:
        /*0018*/ 	.byte	0x04, 0x17
        /*001a*/ 	.short	(.L_73 - .L_72)
.L_72:
        /*001c*/ 	.word	0x00000000
        /*0020*/ 	.short	0x0002
        /*0022*/ 	.short	0x0010
        /*0024*/ 	.byte	0x00, 0xf0, 0x11, 0x00


	//----- nvinfo : EIATTR_KPARAM_INFO
	.align		4
.L_73:
        /*0028*/ 	.byte	0x04, 0x17
        /*002a*/ 	.short	(.L_75 - .L_74)
.L_74:
        /*002c*/ 	.word	0x00000000
        /*0030*/ 	.short	0x0001
        /*0032*/ 	.short	0x0008
        /*0034*/ 	.byte	0x00, 0xf5, 0x21, 0x00


	//----- nvinfo : EIATTR_KPARAM_INFO
	.align		4
.L_75:
        /*0038*/ 	.byte	0x04, 0x17
        /*003a*/ 	.short	(.L_77 - .L_76)
.L_76:
        /*003c*/ 	.word	0x00000000
        /*0040*/ 	.short	0x0000
        /*0042*/ 	.short	0x0000
        /*0044*/ 	.byte	0x00, 0xf5, 0x21, 0x00


	//----- nvinfo : EIATTR_SPARSE_MMA_MASK
	.align		4
.L_77:
        /*0048*/ 	.byte	0x03, 0x50
        /*004a*/ 	.short	0x0000


	//----- nvinfo : EIATTR_MAXREG_COUNT
	.align		4
        /*004c*/ 	.byte	0x03, 0x1b
        /*004e*/ 	.short	0x00ff


	//----- nvinfo : EIATTR_MERCURY_ISA_VERSION
	.align		4
        /*0050*/ 	.byte	0x03, 0x5f
        /*0052*/ 	.short	0x0101


	//----- nvinfo : EIATTR_VRC_CTA_INIT_COUNT
	.align		4
        /*0054*/ 	.byte	0x02, 0x4a
	.zero		1
	.zero		1


	//----- nvinfo : EIATTR_EXIT_INSTR_OFFSETS
	.align		4
        /*0058*/ 	.byte	0x04, 0x1c
        /*005a*/ 	.short	(.L_79 - .L_78)


	//   ....[0]....
.L_78:
        /*005c*/ 	.word	0x00000080


	//   ....[1]....
        /*0060*/ 	.word	0x00000500


	//   ....[2]....
        /*0064*/ 	.word	0x00000730


	//   ....[3]....
        /*0068*/ 	.word	0x000008a0


	//   ....[4]....
        /*006c*/ 	.word	0x00000990


	//----- nvinfo : EIATTR_CBANK_PARAM_SIZE
	.align		4
.L_79:
        /*0070*/ 	.byte	0x03, 0x19
        /*0072*/ 	.short	0x0018


	//----- nvinfo : EIATTR_PARAM_CBANK
	.align		4
        /*0074*/ 	.byte	0x04, 0x0a
        /*0076*/ 	.short	(.L_81 - .L_80)
	.align		4
.L_80:
        /*0078*/ 	.word	index@(.nv.constant0._Z23transposeThreadColToRowPfS_ii)
        /*007c*/ 	.short	0x0380
        /*007e*/ 	.short	0x0018


	//----- nvinfo : EIATTR_SW_WAR
	.align		4
.L_81:
        /*0080*/ 	.byte	0x04, 0x36
        /*0082*/ 	.short	(.L_83 - .L_82)
.L_82:
        /*0084*/ 	.word	0x00000008
.L_83:


//--------------------- .nv.info._Z23transposeThreadRowToColPfS_ii --------------------------
	.section	.nv.info._Z23transposeThreadRowToColPfS_ii,"",@"SHT_CUDA_INFO"
	.sectionflags	@""
	.align	4


	//----- nvinfo : EIATTR_CUDA_API_VERSION
	.align		4
        /*0000*/ 	.byte	0x04, 0x37
        /*0002*/ 	.short	(.L_85 - .L_84)
.L_84:
        /*0004*/ 	.word	0x00000082


	//----- nvinfo : EIATTR_KPARAM_INFO
	.align		4
.L_85:
        /*0008*/ 	.byte	0x04, 0x17
        /*000a*/ 	.short	(.L_87 - .L_86)
.L_86:
        /*000c*/ 	.word	0x00000000
        /*0010*/ 	.short	0x0003
        /*0012*/ 	.short	0x0014
        /*0014*/ 	.byte	0x00, 0xf0, 0x11, 0x00


	//----- nvinfo : EIATTR_KPARAM_INFO
	.align		4
.L_87:
        /*0018*/ 	.byte	0x04, 0x17
        /*001a*/ 	.short	(.L_89 - .L_88)
.L_88:
        /*001c*/ 	.word	0x00000000
        /*0020*/ 	.short	0x0002
        /*0022*/ 	.short	0x0010
        /*0024*/ 	.byte	0x00, 0xf0, 0x11, 0x00


	//----- nvinfo : EIATTR_KPARAM_INFO
	.align		4
.L_89:
        /*0028*/ 	.byte	0x04, 0x17
        /*002a*/ 	.short	(.L_91 - .L_90)
.L_90:
        /*002c*/ 	.word	0x00000000
        /*0030*/ 	.short	0x0001
        /*0032*/ 	.short	0x0008
        /*0034*/ 	.byte	0x00, 0xf5, 0x21, 0x00


	//----- nvinfo : EIATTR_KPARAM_INFO
	.align		4
.L_91:
        /*0038*/ 	.byte	0x04, 0x17
        /*003a*/ 	.short	(.L_93 - .L_92)
.L_92:
        /*003c*/ 	.word	0x00000000
        /*0040*/ 	.short	0x0000
        /*0042*/ 	.short	0x0000
        /*0044*/ 	.byte	0x00, 0xf5, 0x21, 0x00


	//----- nvinfo : EIATTR_SPARSE_MMA_MASK
	.align		4
.L_93:
        /*0048*/ 	.byte	0x03, 0x50
        /*004a*/ 	.short	0x0000


	//----- nvinfo : EIATTR_MAXREG_COUNT
	.align		4
        /*004c*/ 	.byte	0x03, 0x1b
        /*004e*/ 	.short	0x00ff


	//----- nvinfo : EIATTR_MERCURY_ISA_VERSION
	.align		4
        /*0050*/ 	.byte	0x03, 0x5f
        /*0052*/ 	.short	0x0101


	//----- nvinfo : EIATTR_VRC_CTA_INIT_COUNT
	.align		4
        /*0054*/ 	.byte	0x02, 0x4a
	.zero		1
	.zero		1


	//----- nvinfo : EIATTR_EXIT_INSTR_OFFSETS
	.align		4
        /*0058*/ 	.byte	0x04, 0x1c
        /*005a*/ 	.short	(.L_95 - .L_94)


	//   ....[0]....
.L_94:
        /*005c*/ 	.word	0x00000080


	//   ....[1]....
        /*0060*/ 	.word	0x00000500


	//   ....[2]....
        /*0064*/ 	.word	0x00000730


	//   ....[3]....
        /*0068*/ 	.word	0x000008a0


	//   ....[4]....
        /*006c*/ 	.word	0x00000990


	//----- nvinfo : EIATTR_CBANK_PARAM_SIZE
	.align		4
.L_95:
        /*0070*/ 	.byte	0x03, 0x19
        /*0072*/ 	.short	0x0018


	//----- nvinfo : EIATTR_PARAM_CBANK
	.align		4
        /*0074*/ 	.byte	0x04, 0x0a
        /*0076*/ 	.short	(.L_97 - .L_96)
	.align		4
.L_96:
        /*0078*/ 	.word	index@(.nv.constant0._Z23transposeThreadRowToColPfS_ii)
        /*007c*/ 	.short	0x0380
        /*007e*/ 	.short	0x0018


	//----- nvinfo : EIATTR_SW_WAR
	.align		4
.L_97:
        /*0080*/ 	.byte	0x04, 0x36
        /*0082*/ 	.short	(.L_99 - .L_98)
.L_98:
        /*0084*/ 	.word	0x00000008
.L_99:


//--------------------- .nv.info._Z29transposeSingleThreadColToRowPfS_ii --------------------------
	.section	.nv.info._Z29transposeSingleThreadColToRowPfS_ii,"",@"SHT_CUDA_INFO"
	.sectionflags	@""
	.align	4


	//----- nvinfo : EIATTR_CUDA_API_VERSION
	.align		4
        /*0000*/ 	.byte	0x04, 0x37
        /*0002*/ 	.short	(.L_101 - .L_100)
.L_100:
        /*0004*/ 	.word	0x00000082


	//----- nvinfo : EIATTR_KPARAM_INFO
	.align		4
.L_101:
        /*0008*/ 	.byte	0x04, 0x17
        /*000a*/ 	.short	(.L_103 - .L_102)
.L_102:
        /*000c*/ 	.word	0x00000000
        /*0010*/ 	.short	0x0003
        /*0012*/ 	.short	0x0014
        /*0014*/ 	.byte	0x00, 0xf0, 0x11, 0x00


	//----- nvinfo : EIATTR_KPARAM_INFO
	.align		4
.L_103:
        /*0018*/ 	.byte	0x04, 0x17
        /*001a*/ 	.short	(.L_105 - .L_104)
.L_104:
        /*001c*/ 	.word	0x00000000
        /*0020*/ 	.short	0x0002
        /*0022*/ 	.short	0x0010
        /*0024*/ 	.byte	0x00, 0xf0, 0x11, 0x00


	//----- nvinfo : EIATTR_KPARAM_INFO
	.align		4
.L_105:
        /*0028*/ 	.byte	0x04, 0x17
        /*002a*/ 	.short	(.L_107 - .L_106)
.L_106:
        /*002c*/ 	.word	0x00000000
        /*0030*/ 	.short	0x0001
        /*0032*/ 	.short	0x0008
        /*0034*/ 	.byte	0x00, 0xf5, 0x21, 0x00


	//----- nvinfo : EIATTR_KPARAM_INFO
	.align		4
.L_107:
        /*0038*/ 	.byte	0x04, 0x17
        /*003a*/ 	.short	(.L_109 - .L_108)
.L_108:
        /*003c*/ 	.word	0x00000000
        /*0040*/ 	.short	0x0000
        /*0042*/ 	.short	0x0000
        /*0044*/ 	.byte	0x00, 0xf5, 0x21, 0x00


	//----- nvinfo : EIATTR_SPARSE_MMA_MASK
	.align		4
.L_109:
        /*0048*/ 	.byte	0x03, 0x50
        /*004a*/ 	.short	0x0000


	//----- nvinfo : EIATTR_MAXREG_COUNT
	.align		4
        /*004c*/ 	.byte	0x03, 0x1b
        /*004e*/ 	.short	0x00ff


	//----- nvinfo : EIATTR_MERCURY_ISA_VERSION
	.align		4
        /*0050*/ 	.byte	0x03, 0x5f
        /*0052*/ 	.short	0x0101


	//----- nvinfo : EIATTR_VRC_CTA_INIT_COUNT
	.align		4
        /*0054*/ 	.byte	0x02, 0x4a
	.zero		1
	.zero		1


	//----- nvinfo : EIATTR_EXIT_INSTR_OFFSETS
	.align		4
        /*0058*/ 	.byte	0x04, 0x1c
        /*005a*/ 	.short	(.L_111 - .L_110)


	//   ....[0]....
.L_110:
        /*005c*/ 	.word	0x00000060


	//   ....[1]....
        /*0060*/ 	.word	0x00001290


	//----- nvinfo : EIATTR_CBANK_PARAM_SIZE
	.align		4
.L_111:
        /*0064*/ 	.byte	0x03, 0x19
        /*0066*/ 	.short	0x0018


	//----- nvinfo : EIATTR_PARAM_CBANK
	.align		4
        /*0068*/ 	.byte	0x04, 0x0a
        /*006a*/ 	.short	(.L_113 - .L_112)
	.align		4
.L_112:
        /*006c*/ 	.word	index@(.nv.constant0._Z29transposeSingleThreadColToRowPfS_ii)
        /*0070*/ 	.short	0x0380
        /*0072*/ 	.short	0x0018


	//----- nvinfo : EIATTR_SW_WAR
	.align		4
.L_113:
        /*0074*/ 	.byte	0x04, 0x36
        /*0076*/ 	.short	(.L_115 - .L_114)
.L_114:
        /*0078*/ 	.word	0x00000008
.L_115:


//--------------------- .nv.info._Z21transposeSingleThreadPfS_ii --------------------------
	.section	.nv.info._Z21transposeSingleThreadPfS_ii,"",@"SHT_CUDA_INFO"
	.sectionflags	@""
	.align	4


	//----- nvinfo : EIATTR_CUDA_API_VERSION
	.align		4
        /*0000*/ 	.byte	0x04, 0x37
        /*0002*/ 	.short	(.L_117 - .L_116)
.L_116:
        /*0004*/ 	.word	0x00000082


	//----- nvinfo : EIATTR_KPARAM_INFO
	.align		4
.L_117:
        /*0008*/ 	.byte	0x04, 0x17
        /*000a*/ 	.short	(.L_119 - .L_118)
.L_118:
        /*000c*/ 	.word	0x00000000
        /*0010*/ 	.short	0x0003
        /*0012*/ 	.short	0x0014
        /*0014*/ 	.byte	0x00, 0xf0, 0x11, 0x00


	//----- nvinfo : EIATTR_KPARAM_INFO
	.align		4
.L_119:
        /*0018*/ 	.byte	0x04, 0x17
        /*001a*/ 	.short	(.L_121 - .L_120)
.L_120:
        /*001c*/ 	.word	0x00000000
        /*0020*/ 	.short	0x0002
        /*0022*/ 	.short	0x0010
        /*0024*/ 	.byte	0x00, 0xf0, 0x11, 0x00


	//----- nvinfo : EIATTR_KPARAM_INFO
	.align		4
.L_121:
        /*0028*/ 	.byte	0x04, 0x17
        /*002a*/ 	.short	(.L_123 - .L_122)
.L_122:
        /*002c*/ 	.word	0x00000000
        /*0030*/ 	.short	0x0001
        /*0032*/ 	.short	0x0008
        /*0034*/ 	.byte	0x00, 0xf5, 0x21, 0x00


	//----- nvinfo : EIATTR_KPARAM_INFO
	.align		4
.L_123:
        /*0038*/ 	.byte	0x04, 0x17
        /*003a*/ 	.short	(.L_125 - .L_124)
.L_124:
        /*003c*/ 	.word	0x00000000
        /*0040*/ 	.short	0x0000
        /*0042*/ 	.short	0x0000
        /*0044*/ 	.byte	0x00, 0xf5, 0x21, 0x00


	//----- nvinfo : EIATTR_SPARSE_MMA_MASK
	.align		4
.L_125:
        /*0048*/ 	.byte	0x03, 0x50
        /*004a*/ 	.short	0x0000


	//----- nvinfo : EIATTR_MAXREG_COUNT
	.align		4
        /*004c*/ 	.byte	0x03, 0x1b
        /*004e*/ 	.short	0x00ff


	//----- nvinfo : EIATTR_MERCURY_ISA_VERSION
	.align		4
        /*0050*/ 	.byte	0x03, 0x5f
        /*0052*/ 	.short	0x0101


	//----- nvinfo : EIATTR_VRC_CTA_INIT_COUNT
	.align		4
        /*0054*/ 	.byte	0x02, 0x4a
	.zero		1
	.zero		1


	//----- nvinfo : EIATTR_EXIT_INSTR_OFFSETS
	.align		4
        /*0058*/ 	.byte	0x04, 0x1c
        /*005a*/ 	.short	(.L_127 - .L_126)


	//   ....[0]....
.L_126:
        /*005c*/ 	.word	0x00000060


	//   ....[1]....
        /*0060*/ 	.word	0x00001010


	//----- nvinfo : EIATTR_CBANK_PARAM_SIZE
	.align		4
.L_127:
        /*0064*/ 	.byte	0x03, 0x19
        /*0066*/ 	.short	0x0018


	//----- nvinfo : EIATTR_PARAM_CBANK
	.align		4
        /*0068*/ 	.byte	0x04, 0x0a
        /*006a*/ 	.short	(.L_129 - .L_128)
	.align		4
.L_128:
        /*006c*/ 	.word	index@(.nv.constant0._Z21transposeSingleThreadPfS_ii)
        /*0070*/ 	.short	0x0380
        /*0072*/ 	.short	0x0018


	//----- nvinfo : EIATTR_SW_WAR
	.align		4
.L_129:
        /*0074*/ 	.byte	0x04, 0x36
        /*0076*/ 	.short	(.L_131 - .L_130)
.L_130:
        /*0078*/ 	.word	0x00000008
.L_131:


//--------------------- .nv.callgraph             --------------------------
	.section	.nv.callgraph,"",@"SHT_CUDA_CALLGRAPH"
	.align	4
	.sectionentsize	8
	.align		4
        /*0000*/ 	.word	0x00000000
	.align		4
        /*0004*/ 	.word	0xffffffff
	.align		4
        /*0008*/ 	.word	0x00000000
	.align		4
        /*000c*/ 	.word	0xfffffffe
	.align		4
        /*0010*/ 	.word	0x00000000
	.align		4
        /*0014*/ 	.word	0xfffffffd
	.align		4
        /*0018*/ 	.word	0x00000000
	.align		4
        /*001c*/ 	.word	0xfffffffc


//--------------------- .text._Z31transposeFullParralel2DBlockingPfS_ii --------------------------
	.section	.text._Z31transposeFullParralel2DBlockingPfS_ii,"ax",@progbits
	.align	128
        .global         _Z31transposeFullParralel2DBlockingPfS_ii
        .type           _Z31transposeFullParralel2DBlockingPfS_ii,@function
        .size           _Z31transposeFullParralel2DBlockingPfS_ii,(.L_x_28 - _Z31transposeFullParralel2DBlockingPfS_ii)
        .other          _Z31transposeFullParralel2DBlockingPfS_ii,@"STO_CUDA_ENTRY STV_DEFAULT"
_Z31transposeFullParralel2DBlockingPfS_ii:
.text._Z31transposeFullParralel2DBlockingPfS_ii:
[----:B------:R-:W-:Y:S01]  /*0000*/  LDC R1, c[0x0][0x37c] ;  /* 0x0000df00ff017b82 */ /* 0x000fe20000000800 */
[----:B------:R-:W0:Y:S01]  /*0010*/  S2R R7, SR_CTAID.X ;  /* 0x0000000000077919 */ /* 0x000e220000002500 */
[----:B------:R-:W1:Y:S01]  /*0020*/  LDCU UR4, c[0x0][0x364] ;  /* 0x00006c80ff0477ac */ /* 0x000e620008000800 */
[----:B------:R-:W0:Y:S01]  /*0030*/  S2R R2, SR_TID.X ;  /* 0x0000000000027919 */ /* 0x000e220000002100 */
[----:B------:R-:W0:Y:S01]  /*0040*/  LDCU UR5, c[0x0][0x360] ;  /* 0x00006c00ff0577ac */ /* 0x000e220008000800 */
[----:B------:R-:W1:Y:S01]  /*0050*/  S2R R0, SR_CTAID.Y ;  /* 0x0000000000007919 */ /* 0x000e620000002600 */
[----:B------:R-:W2:Y:S01]  /*0060*/  LDCU.64 UR6, c[0x0][0x390] ;  /* 0x00007200ff0677ac */ /* 0x000ea20008000a00 */
[----:B------:R-:W1:Y:S01]  /*0070*/  S2R R3, SR_TID.Y ;  /* 0x0000000000037919 */ /* 0x000e620000002200 */
[----:B0-----:R-:W-:-:S05]  /*0080*/  IMAD R7, R7, UR5, R2 ;  /* 0x0000000507077c24 */ /* 0x001fca000f8e0202 */
[----:B--2---:R-:W-:Y:S01]  /*0090*/  ISETP.GE.AND P0, PT, R7, UR7, PT ;  /* 0x0000000707007c0c */ /* 0x004fe2000bf06270 */
[----:B-1----:R-:W-:-:S05]  /*00a0*/  IMAD R0, R0, UR4, R3 ;  /* 0x0000000400007c24 */ /* 0x002fca000f8e0203 */
[----:B------:R-:W-:-:S13]  /*00b0*/  ISETP.GE.OR P0, PT, R0, UR6, P0 ;  /* 0x0000000600007c0c */ /* 0x000fda0008706670 */
[----:B------:R-:W-:Y:S05]  /*00c0*/  @P0 EXIT ;  /* 0x000000000000094d */ /* 0x000fea0003800000 */
[----:B------:R-:W0:Y:S01]  /*00d0*/  LDC.64 R2, c[0x0][0x380] ;  /* 0x0000e000ff027b82 */ /* 0x000e220000000a00 */
[----:B------:R-:W1:Y:S01]  /*00e0*/  LDCU.64 UR4, c[0x0][0x358] ;  /* 0x00006b00ff0477ac */ /* 0x000e620008000a00 */
[----:B------:R-:W-:-:S04]  /*00f0*/  IMAD R5, R0, UR7, R7 ;  /* 0x0000000700057c24 */ /* 0x000fc8000f8e0207 */
[----:B0-----:R-:W-:Y:S02]  /*0100*/  IMAD.WIDE R2, R5, 0x4, R2 ;  /* 0x0000000405027825 */ /* 0x001fe400078e0202 */
[----:B------:R-:W0:Y:S04]  /*0110*/  LDC.64 R4, c[0x0][0x388] ;  /* 0x0000e200ff047b82 */ /* 0x000e280000000a00 */
[----:B-1----:R-:W2:Y:S01]  /*0120*/  LDG.E R3, desc[UR4][R2.64] ;  /* 0x0000000402037981 */ /* 0x002ea2000c1e1900 */
[----:B------:R-:W-:-:S04]  /*0130*/  IMAD R7, R7, UR6, R0 ;  /* 0x0000000607077c24 */ /* 0x000fc8000f8e0200 */
[----:B0-----:R-:W-:-:S05]  /*0140*/  IMAD.WIDE R4, R7, 0x4, R4 ;  /* 0x0000000407047825 */ /* 0x001fca00078e0204 */
[----:B--2---:R-:W-:Y:S01]  /*0150*/  STG.E desc[UR4][R4.64], R3 ;  /* 0x0000000304007986 */ /* 0x004fe2000c101904 */
[----:B------:R-:W-:Y:S05]  /*0160*/  EXIT ;  /* 0x000000000000794d */ /* 0x000fea0003800000 */
.L_x_0:
[----:B------:R-:W-:-:S00]  /*0170*/  BRA `(.L_x_0) ;  /* 0xfffffffc00fc7947 */ /* 0x000fc0000383ffff */
[----:B------:R-:W-:-:S00]  /*0180*/  NOP ;  /* 0x0000000000007918 */ /* 0x000fc00000000000 */
[----:B------:R-:W-:-:S00]  /*0190*/  NOP ;  /* 0x0000000000007918 */ /* 0x000fc00000000000 */
[----:B------:R-:W-:-:S00]  /*01a0*/  NOP ;  /* 0x0000000000007918 */ /* 0x000fc00000000000 */
[----:B------:R-:W-:-:S00]  /*01b0*/  NOP ;  /* 0x0000000000007918 */ /* 0x000fc00000000000 */
[----:B------:R-:W-:-:S00]  /*01c0*/  NOP ;  /* 0x0000000000007918 */ /* 0x000fc00000000000 */
[----:B------:R-:W-:-:S00]  /*01d0*/  NOP ;  /* 0x0000000000007918 */ /* 0x000fc00000000000 */
[----:B------:R-:W-:-:S00]  /*01e0*/  NOP ;  /* 0x0000000000007918 */ /* 0x000fc00000000000 */
[----:B------:R-:W-:-:S00]  /*01f0*/  NOP ;  /* 0x0000000000007918 */ /* 0x000fc00000000000 */
.L_x_28:


//--------------------- .text._Z23transposeFullParralel1DPfS_ii --------------------------
	.section	.text._Z23transposeFullParralel1DPfS_ii,"ax",@progbits
	.align	128
        .global         _Z23transposeFullParralel1DPfS_ii
        .type           _Z23transposeFullParralel1DPfS_ii,@function
        .size           _Z23transposeFullParralel1DPfS_ii,(.L_x_29 - _Z23transposeFullParralel1DPfS_ii)
        .other          _Z23transposeFullParralel1DPfS_ii,@"STO_CUDA_ENTRY STV_DEFAULT"
_Z23transposeFullParralel1DPfS_ii:
.text._Z23transposeFullParralel1DPfS_ii:
[----:B------:R-:W-:Y:S08]  /*0000*/  LDC R1, c[0x0][0x37c] ;  /* 0x0000df00ff017b82 */ /* 0x000ff00000000800 */
[----:B------:R-:W0:Y:S01]  /*0010*/  LDC R9, c[0x0][0x394] ;  /* 0x0000e500ff097b82 */ /* 0x000e220000000800 */
[----:B------:R-:W1:Y:S01]  /*0020*/  S2R R0, SR_CTAID.X ;  /* 0x0000000000007919 */ /* 0x000e620000002500 */
[----:B------:R-:W1:Y:S01]  /*0030*/  LDCU UR4, c[0x0][0x360] ;  /* 0x00006c00ff0477ac */ /* 0x000e620008000800 */
[----:B------:R-:W1:Y:S01]  /*0040*/  S2R R5, SR_TID.X ;  /* 0x0000000000057919 */ /* 0x000e620000002100 */
[----:B------:R-:W2:Y:S01]  /*0050*/  LDCU UR6, c[0x0][0x390] ;  /* 0x00007200ff0677ac */ /* 0x000ea20008000800 */
[----:B0-----:R-:W-:-:S04]  /*0060*/  IABS R7, R9 ;  /* 0x0000000900077213 */ /* 0x001fc80000000000 */
[----:B------:R-:W0:Y:S01]  /*0070*/  I2F.RP R4, R7 ;  /* 0x0000000700047306 */ /* 0x000e220000209400 */
[----:B-1----:R-:W-:-:S07]  /*0080*/  IMAD R0, R0, UR4, R5 ;  /* 0x0000000400007c24 */ /* 0x002fce000f8e0205 */
[----:B0-----:R-:W0:Y:S02]  /*0090*/  MUFU.RCP R4, R4 ;  /* 0x0000000400047308 */ /* 0x001e240000001000 */
[----:B0-----:R-:W-:Y:S01]  /*00a0*/  VIADD R2, R4, 0xffffffe ;  /* 0x0ffffffe04027836 */ /* 0x001fe20000000000 */
[----:B------:R-:W-:-:S05]  /*00b0*/  IABS R4, R0 ;  /* 0x0000000000047213 */ /* 0x000fca0000000000 */
[----:B------:R0:W1:Y:S02]  /*00c0*/  F2I.FTZ.U32.TRUNC.NTZ R3, R2 ;  /* 0x0000000200037305 */ /* 0x000064000021f000 */
[----:B0-----:R-:W-:Y:S02]  /*00d0*/  IMAD.MOV.U32 R2, RZ, RZ, RZ ;  /* 0x000000ffff027224 */ /* 0x001fe400078e00ff */
[----:B-1----:R-:W-:-:S04]  /*00e0*/  IMAD.MOV R6, RZ, RZ, -R3 ;  /* 0x000000ffff067224 */ /* 0x002fc800078e0a03 */
[----:B------:R-:W-:Y:S01]  /*00f0*/  IMAD R5, R6, R7, RZ ;  /* 0x0000000706057224 */ /* 0x000fe200078e02ff */
[----:B------:R-:W-:-:S03]  /*0100*/  LOP3.LUT R6, RZ, R9, RZ, 0x33, !PT ;  /* 0x00000009ff067212 */ /* 0x000fc600078e33ff */
[----:B------:R-:W-:-:S06]  /*0110*/  IMAD.HI.U32 R3, R3, R5, R2 ;  /* 0x0000000503037227 */ /* 0x000fcc00078e0002 */
[----:B------:R-:W-:-:S05]  /*0120*/  IMAD.HI.U32 R3, R3, R4, RZ ;  /* 0x0000000403037227 */ /* 0x000fca00078e00ff */
[----:B------:R-:W-:-:S05]  /*0130*/  IADD3 R2, PT, PT, -R3, RZ, RZ ;  /* 0x000000ff03027210 */ /* 0x000fca0007ffe1ff */
[----:B------:R-:W-:Y:S01]  /*0140*/  IMAD R4, R7, R2, R4 ;  /* 0x0000000207047224 */ /* 0x000fe200078e0204 */
[----:B------:R-:W-:-:S04]  /*0150*/  LOP3.LUT R2, R0, R9, RZ, 0x3c, !PT ;  /* 0x0000000900027212 */ /* 0x000fc800078e3cff */
[----:B------:R-:W-:Y:S02]  /*0160*/  ISETP.GT.U32.AND P2, PT, R7, R4, PT ;  /* 0x000000040700720c */ /* 0x000fe40003f44070 */
[----:B------:R-:W-:-:S11]  /*0170*/  ISETP.GE.AND P0, PT, R2, RZ, PT ;  /* 0x000000ff0200720c */ /* 0x000fd60003f06270 */
[----:B------:R-:W-:Y:S02]  /*0180*/  @!P2 IMAD.IADD R4, R4, 0x1, -R7 ;  /* 0x000000010404a824 */ /* 0x000fe400078e0a07 */
[----:B------:R-:W-:-:S03]  /*0190*/  @!P2 VIADD R3, R3, 0x1 ;  /* 0x000000010303a836 */ /* 0x000fc60000000000 */
[----:B------:R-:W-:-:S13]  /*01a0*/  ISETP.GE.U32.AND P1, PT, R4, R7, PT ;  /* 0x000000070400720c */ /* 0x000fda0003f26070 */
[----:B------:R-:W-:Y:S02]  /*01b0*/  @P1 IADD3 R3, PT, PT, R3, 0x1, RZ ;  /* 0x0000000103031810 */ /* 0x000fe40007ffe0ff */
[----:B------:R-:W-:-:S03]  /*01c0*/  ISETP.NE.AND P1, PT, R9, RZ, PT ;  /* 0x000000ff0900720c */ /* 0x000fc60003f25270 */
[----:B------:R-:W-:-:S05]  /*01d0*/  @!P0 IMAD.MOV R3, RZ, RZ, -R3 ;  /* 0x000000ffff038224 */ /* 0x000fca00078e0a03 */
[----:B------:R-:W-:-:S04]  /*01e0*/  SEL R11, R6, R3, !P1 ;  /* 0x00000003060b7207 */ /* 0x000fc80004800000 */
[----:B--2---:R-:W-:-:S04]  /*01f0*/  ISETP.GE.AND P0, PT, R11, UR6, PT ;  /* 0x000000060b007c0c */ /* 0x004fc8000bf06270 */
[----:B------:R-:W-:-:S13]  /*0200*/  ISETP.LT.OR P0, PT, R9, RZ, P0 ;  /* 0x000000ff0900720c */ /* 0x000fda0000701670 */
[----:B------:R-:W-:Y:S05]  /*0210*/  @P0 EXIT ;  /* 0x000000000000094d */ /* 0x000fea0003800000 */
[----:B------:R-:W-:Y:S01]  /*0220*/  ISETP.GE.AND P2, PT, R0, RZ, PT ;  /* 0x000000ff0000720c */ /* 0x000fe20003f46270 */
[----:B------:R-:W0:Y:S01]  /*0230*/  LDC.64 R2, c[0x0][0x380] ;  /* 0x0000e000ff027b82 */ /* 0x000e220000000a00 */
[----:B------:R-:W-:Y:S01]  /*0240*/  IMAD.IADD R5, R4, 0x1, -R7 ;  /* 0x0000000104057824 */ /* 0x000fe200078e0a07 */
[-C--:B------:R-:W-:Y:S01]  /*0250*/  ISETP.GT.U32.AND P0, PT, R7, R4.reuse, PT ;  /* 0x000000040700720c */ /* 0x080fe20003f04070 */
[----:B------:R-:W1:Y:S03]  /*0260*/  LDCU.64 UR4, c[0x0][0x358] ;  /* 0x00006b00ff0477ac */ /* 0x000e660008000a00 */
[----:B------:R-:W-:-:S06]  /*0270*/  SEL R5, R5, R4, !P0 ;  /* 0x0000000405057207 */ /* 0x000fcc0004000000 */
[----:B------:R-:W-:-:S04]  /*0280*/  @!P2 IADD3 R5, PT, PT, -R5, RZ, RZ ;  /* 0x000000ff0505a210 */ /* 0x000fc80007ffe1ff */
[----:B------:R-:W-:-:S05]  /*0290*/  SEL R6, R6, R5, !P1 ;  /* 0x0000000506067207 */ /* 0x000fca0004800000 */
[----:B------:R-:W-:-:S04]  /*02a0*/  IMAD R5, R11, R9, R6 ;  /* 0x000000090b057224 */ /* 0x000fc800078e0206 */
[----:B0-----:R-:W-:Y:S02]  /*02b0*/  IMAD.WIDE R2, R5, 0x4, R2 ;  /* 0x0000000405027825 */ /* 0x001fe400078e0202 */
[----:B------:R-:W0:Y:S04]  /*02c0*/  LDC.64 R4, c[0x0][0x388] ;  /* 0x0000e200ff047b82 */ /* 0x000e280000000a00 */
[----:B-1----:R-:W2:Y:S01]  /*02d0*/  LDG.E R3, desc[UR4][R2.64] ;  /* 0x0000000402037981 */ /* 0x002ea2000c1e1900 */
[----:B------:R-:W-:-:S04]  /*02e0*/  IMAD R7, R6, UR6, R11 ;  /* 0x0000000606077c24 */ /* 0x000fc8000f8e020b */
[----:B0-----:R-:W-:-:S05]  /*02f0*/  IMAD.WIDE R4, R7, 0x4, R4 ;  /* 0x0000000407047825 */ /* 0x001fca00078e0204 */
[----:B--2---:R-:W-:Y:S01]  /*0300*/  STG.E desc[UR4][R4.64], R3 ;  /* 0x0000000304007986 */ /* 0x004fe2000c101904 */
[----:B------:R-:W-:Y:S05]  /*0310*/  EXIT ;  /* 0x000000000000794d */ /* 0x000fea0003800000 */
.L_x_1:
        /* <DEDUP_REMOVED lines=14> */
.L_x_29:


//--------------------- .text._Z23transposeThreadColToRowPfS_ii --------------------------
	.section	.text._Z23transposeThreadColToRowPfS_ii,"ax",@progbits
	.align	128
        .global         _Z23transposeThreadColToRowPfS_ii
        .type           _Z23transposeThreadColToRowPfS_ii,@function
        .size           _Z23transposeThreadColToRowPfS_ii,(.L_x_30 - _Z23transposeThreadColToRowPfS_ii)
        .other          _Z23transposeThreadColToRowPfS_ii,@"STO_CUDA_ENTRY STV_DEFAULT"
_Z23transposeThreadColToRowPfS_ii:
.text._Z23transposeThreadColToRowPfS_ii:
[----:B------:R-:W-:Y:S01]  /*0000*/  LDC R1, c[0x0][0x37c] ;  /* 0x0000df00ff017b82 */ /* 0x000fe20000000800 */
[----:B------:R-:W0:Y:S07]  /*0010*/  S2R R0, SR_CTAID.X ;  /* 0x0000000000007919 */ /* 0x000e2e0000002500 */
[----:B------:R-:W1:Y:S01]  /*0020*/  LDC.64 R2, c[0x0][0x390] ;  /* 0x0000e400ff027b82 */ /* 0x000e620000000a00 */
[----:B------:R-:W0:Y:S01]  /*0030*/  LDCU UR4, c[0x0][0x360] ;  /* 0x00006c00ff0477ac */ /* 0x000e220008000800 */
[----:B------:R-:W0:Y:S01]  /*0040*/  S2R R5, SR_TID.X ;  /* 0x0000000000057919 */ /* 0x000e220000002100 */
[----:B-1----:R-:W-:Y:S01]  /*0050*/  ISETP.GE.AND P0, PT, R2, 0x1, PT ;  /* 0x000000010200780c */ /* 0x002fe20003f06270 */
[----:B0-----:R-:W-:-:S05]  /*0060*/  IMAD R0, R0, UR4, R5 ;  /* 0x0000000400007c24 */ /* 0x001fca000f8e0205 */
[----:B------:R-:W-:-:S13]  /*0070*/  ISETP.GE.OR P0, PT, R0, R3, !P0 ;  /* 0x000000030000720c */ /* 0x000fda0004706670 */
[----:B------:R-:W-:Y:S05]  /*0080*/  @P0 EXIT ;  /* 0x000000000000094d */ /* 0x000fea0003800000 */
[C---:B------:R-:W-:Y:S01]  /*0090*/  ISETP.GE.U32.AND P1, PT, R2.reuse, 0x10, PT ;  /* 0x000000100200780c */ /* 0x040fe20003f26070 */
[----:B------:R-:W0:Y:S01]  /*00a0*/  LDCU.64 UR6, c[0x0][0x358] ;  /* 0x00006b00ff0677ac */ /* 0x000e220008000a00 */
[----:B------:R-:W-:Y:S01]  /*00b0*/  LOP3.LUT R11, R2, 0xf, RZ, 0xc0, !PT ;  /* 0x0000000f020b7812 */ /* 0x000fe200078ec0ff */
[----:B------:R-:W-:Y:S02]  /*00c0*/  HFMA2 R7, -RZ, RZ, 0, 0 ;  /* 0x00000000ff077431 */ /* 0x000fe400000001ff */
[----:B------:R-:W-:Y:S01]  /*00d0*/  IMAD R6, R0, R2, RZ ;  /* 0x0000000200067224 */ /* 0x000fe200078e02ff */
[----:B------:R-:W-:-:S07]  /*00e0*/  ISETP.NE.AND P0, PT, R11, RZ, PT ;  /* 0x000000ff0b00720c */ /* 0x000fce0003f05270 */
[----:B------:R-:W-:Y:S06]  /*00f0*/  @!P1 BRA `(.L_x_2) ;  /* 0x0000000400009947 */ /* 0x000fec0003800000 */
[----:B------:R-:W1:Y:S01]  /*0100*/  LDCU.64 UR4, c[0x0][0x388] ;  /* 0x00007100ff0477ac */ /* 0x000e620008000a00 */
[----:B------:R-:W-:Y:S02]  /*0110*/  LOP3.LUT R7, R2, 0x7ffffff0, RZ, 0xc0, !PT ;  /* 0x7ffffff002077812 */ /* 0x000fe400078ec0ff */
[----:B------:R-:W-:Y:S02]  /*0120*/  MOV R9, R6 ;  /* 0x0000000600097202 */ /* 0x000fe40000000f00 */
[----:B------:R-:W-:Y:S02]  /*0130*/  MOV R8, R0 ;  /* 0x0000000000087202 */ /* 0x000fe40000000f00 */
[----:B------:R-:W-:Y:S01]  /*0140*/  IADD3 R10, PT, PT, -R7, RZ, RZ ;  /* 0x000000ff070a7210 */ /* 0x000fe20007ffe1ff */
[----:B-1----:R-:W-:-:S04]  /*0150*/  UIADD3 UR4, UP0, UPT, UR4, 0x20, URZ ;  /* 0x0000002004047890 */ /* 0x002fc8000ff1e0ff */
[----:B------:R-:W-:-:S12]  /*0160*/  UIADD3.X UR5, UPT, UPT, URZ, UR5, URZ, UP0, !UPT ;  /* 0x00000005ff057290 */ /* 0x000fd800087fe4ff */
.L_x_3:
[----:B------:R-:W1:Y:S02]  /*0170*/  LDC.64 R12, c[0x0][0x380] ;  /* 0x0000e000ff0c7b82 */ /* 0x000e640000000a00 */
[----:B-1----:R-:W-:-:S05]  /*0180*/  IMAD.WIDE R12, R8, 0x4, R12 ;  /* 0x00000004080c7825 */ /* 0x002fca00078e020c */
[----:B0---4-:R-:W2:Y:S01]  /*0190*/  LDG.E R21, desc[UR6][R12.64] ;  /* 0x000000060c157981 */ /* 0x011ea2000c1e1900 */
[----:B------:R-:W-:Y:S01]  /*01a0*/  MOV R4, UR4 ;  /* 0x0000000400047c02 */ /* 0x000fe20008000f00 */
[----:B------:R-:W-:Y:S01]  /*01b0*/  IMAD.WIDE R14, R3, 0x4, R12 ;  /* 0x00000004030e7825 */ /* 0x000fe200078e020c */
[----:B------:R-:W-:-:S03]  /*01c0*/  MOV R5, UR5 ;  /* 0x0000000500057c02 */ /* 0x000fc60008000f00 */
[----:B------:R-:W-:-:S05]  /*01d0*/  IMAD.WIDE R4, R9, 0x4, R4 ;  /* 0x0000000409047825 */ /* 0x000fca00078e0204 */
[----:B--2---:R0:W-:Y:S04]  /*01e0*/  STG.E desc[UR6][R4.64+-0x20], R21 ;  /* 0xffffe01504007986 */ /* 0x0041e8000c101906 */
[----:B------:R-:W2:Y:S01]  /*01f0*/  LDG.E R23, desc[UR6][R14.64] ;  /* 0x000000060e177981 */ /* 0x000ea2000c1e1900 */
[----:B------:R-:W-:-:S03]  /*0200*/  IMAD.WIDE R16, R3, 0x4, R14 ;  /* 0x0000000403107825 */ /* 0x000fc600078e020e */
[----:B--2---:R1:W-:Y:S04]  /*0210*/  STG.E desc[UR6][R4.64+-0x1c], R23 ;  /* 0xffffe41704007986 */ /* 0x0043e8000c101906 */
[----:B------:R-:W2:Y:S01]  /*0220*/  LDG.E R25, desc[UR6][R16.64] ;  /* 0x0000000610197981 */ /* 0x000ea2000c1e1900 */
[----:B------:R-:W-:-:S03]  /*0230*/  IMAD.WIDE R18, R3, 0x4, R16 ;  /* 0x0000000403127825 */ /* 0x000fc600078e0210 */
[----:B--2---:R2:W-:Y:S04]  /*0240*/  STG.E desc[UR6][R4.64+-0x18], R25 ;  /* 0xffffe81904007986 */ /* 0x0045e8000c101906 */
[----:B------:R-:W3:Y:S01]  /*0250*/  LDG.E R27, desc[UR6][R18.64] ;  /* 0x00000006121b7981 */ /* 0x000ee2000c1e1900 */
[----:B------:R-:W-:-:S03]  /*0260*/  IMAD.WIDE R12, R3, 0x4, R18 ;  /* 0x00000004030c7825 */ /* 0x000fc600078e0212 */
[----:B---3--:R3:W-:Y:S04]  /*0270*/  STG.E desc[UR6][R4.64+-0x14], R27 ;  /* 0xffffec1b04007986 */ /* 0x0087e8000c101906 */
[----:B------:R-:W4:Y:S01]  /*0280*/  LDG.E R29, desc[UR6][R12.64] ;  /* 0x000000060c1d7981 */ /* 0x000f22000c1e1900 */
[----:B0-----:R-:W-:-:S03]  /*0290*/  IMAD.WIDE R20, R3, 0x4, R12 ;  /* 0x0000000403147825 */ /* 0x001fc600078e020c */
[----:B----4-:R0:W-:Y:S04]  /*02a0*/  STG.E desc[UR6][R4.64+-0x10], R29 ;  /* 0xfffff01d04007986 */ /* 0x0101e8000c101906 */
[----:B------:R-:W4:Y:S01]  /*02b0*/  LDG.E R22, desc[UR6][R20.64] ;  /* 0x0000000614167981 */ /* 0x000f22000c1e1900 */
[----:B------:R-:W-:-:S03]  /*02c0*/  IMAD.WIDE R14, R3, 0x4, R20 ;  /* 0x00000004030e7825 */ /* 0x000fc600078e0214 */
[----:B----4-:R4:W-:Y:S04]  /*02d0*/  STG.E desc[UR6][R4.64+-0xc], R22 ;  /* 0xfffff41604007986 */ /* 0x0109e8000c101906 */
[----:B-1----:R-:W5:Y:S01]  /*02e0*/  LDG.E R23, desc[UR6][R14.64] ;  /* 0x000000060e177981 */ /* 0x002f62000c1e1900 */
[----:B------:R-:W-:-:S03]  /*02f0*/  IMAD.WIDE R16, R3, 0x4, R14 ;  /* 0x0000000403107825 */ /* 0x000fc600078e020e */
[----:B-----5:R1:W-:Y:S04]  /*0300*/  STG.E desc[UR6][R4.64+-0x8], R23 ;  /* 0xfffff81704007986 */ /* 0x0203e8000c101906 */
[----:B--2---:R-:W2:Y:S01]  /*0310*/  LDG.E R25, desc[UR6][R16.64] ;  /* 0x0000000610197981 */ /* 0x004ea2000c1e1900 */
[----:B------:R-:W-:-:S03]  /*0320*/  IMAD.WIDE R18, R3, 0x4, R16 ;  /* 0x0000000403127825 */ /* 0x000fc600078e0210 */
[----:B--2---:R2:W-:Y:S04]  /*0330*/  STG.E desc[UR6][R4.64+-0x4], R25 ;  /* 0xfffffc1904007986 */ /* 0x0045e8000c101906 */
[----:B---3--:R-:W3:Y:S01]  /*0340*/  LDG.E R27, desc[UR6][R18.64] ;  /* 0x00000006121b7981 */ /* 0x008ee2000c1e1900 */
[----:B------:R-:W-:-:S03]  /*0350*/  IMAD.WIDE R12, R3, 0x4, R18 ;  /* 0x00000004030c7825 */ /* 0x000fc600078e0212 */
[----:B---3--:R3:W-:Y:S04]  /*0360*/  STG.E desc[UR6][R4.64], R27 ;  /* 0x0000001b04007986 */ /* 0x0087e8000c101906 */
[----:B0-----:R-:W5:Y:S01]  /*0370*/  LDG.E R29, desc[UR6][R12.64] ;  /* 0x000000060c1d7981 */ /* 0x001f62000c1e1900 */
[----:B------:R-:W-:-:S03]  /*0380*/  IMAD.WIDE R20, R3, 0x4, R12 ;  /* 0x0000000403147825 */ /* 0x000fc600078e020c */
[----:B-----5:R0:W-:Y:S04]  /*0390*/  STG.E desc[UR6][R4.64+0x4], R29 ;  /* 0x0000041d04007986 */ /* 0x0201e8000c101906 */
[----:B----4-:R-:W4:Y:S01]  /*03a0*/  LDG.E R22, desc[UR6][R20.64] ;  /* 0x0000000614167981 */ /* 0x010f22000c1e1900 */
        /* <DEDUP_REMOVED lines=8> */
[----:B---3--:R-:W2:Y:S01]  /*0430*/  LDG.E R27, desc[UR6][R18.64] ;  /* 0x00000006121b7981 */ /* 0x008ea2000c1e1900 */
[----:B------:R-:W-:-:S03]  /*0440*/  IMAD.WIDE R12, R3, 0x4, R18 ;  /* 0x00000004030c7825 */ /* 0x000fc600078e0212 */
[----:B--2---:R4:W-:Y:S04]  /*0450*/  STG.E desc[UR6][R4.64+0x14], R27 ;  /* 0x0000141b04007986 */ /* 0x0049e8000c101906 */
[----:B0-----:R-:W2:Y:S01]  /*0460*/  LDG.E R29, desc[UR6][R12.64] ;  /* 0x000000060c1d7981 */ /* 0x001ea2000c1e1900 */
[----:B------:R-:W-:Y:S01]  /*0470*/  IMAD.WIDE R20, R3, 0x4, R12 ;  /* 0x0000000403147825 */ /* 0x000fe200078e020c */
[----:B------:R-:W-:-:S04]  /*0480*/  IADD3 R10, PT, PT, R10, 0x10, RZ ;  /* 0x000000100a0a7810 */ /* 0x000fc80007ffe0ff */
[----:B------:R-:W-:Y:S01]  /*0490*/  ISETP.NE.AND P1, PT, R10, RZ, PT ;  /* 0x000000ff0a00720c */ /* 0x000fe20003f25270 */
[----:B--2---:R4:W-:Y:S04]  /*04a0*/  STG.E desc[UR6][R4.64+0x18], R29 ;  /* 0x0000181d04007986 */ /* 0x0049e8000c101906 */
[----:B------:R-:W2:Y:S01]  /*04b0*/  LDG.E R21, desc[UR6][R20.64] ;  /* 0x0000000614157981 */ /* 0x000ea2000c1e1900 */
[----:B------:R-:W-:Y:S02]  /*04c0*/  LEA R8, R3, R8, 0x4 ;  /* 0x0000000803087211 */ /* 0x000fe400078e20ff */
[----:B------:R-:W-:Y:S01]  /*04d0*/  IADD3 R9, PT, PT, R9, 0x10, RZ ;  /* 0x0000001009097810 */ /* 0x000fe20007ffe0ff */
[----:B--2---:R4:W-:Y:S04]  /*04e0*/  STG.E desc[UR6][R4.64+0x1c], R21 ;  /* 0x00001c1504007986 */ /* 0x0049e8000c101906 */
[----:B------:R-:W-:Y:S05]  /*04f0*/  @P1 BRA `(.L_x_3) ;  /* 0xfffffffc001c1947 */ /* 0x000fea000383ffff */
.L_x_2:
[----:B0-----:R-:W-:Y:S05]  /*0500*/  @!P0 EXIT ;  /* 0x000000000000894d */ /* 0x001fea0003800000 */
[----:B------:R-:W-:Y:S02]  /*0510*/  ISETP.GE.U32.AND P0, PT, R11, 0x8, PT ;  /* 0x000000080b00780c */ /* 0x000fe40003f06070 */
[----:B------:R-:W-:-:S04]  /*0520*/  LOP3.LUT R18, R2, 0x7, RZ, 0xc0, !PT ;  /* 0x0000000702127812 */ /* 0x000fc800078ec0ff */
[----:B------:R-:W-:-:S07]  /*0530*/  ISETP.NE.AND P1, PT, R18, RZ, PT ;  /* 0x000000ff1200720c */ /* 0x000fce0003f25270 */
[----:B------:R-:W-:Y:S06]  /*0540*/  @!P0 BRA `(.L_x_4) ;  /* 0x0000000000788947 */ /* 0x000fec0003800000 */
[----:B------:R-:W0:Y:S01]  /*0550*/  LDC.64 R8, c[0x0][0x380] ;  /* 0x0000e000ff087b82 */ /* 0x000e220000000a00 */
[----:B----4-:R-:W-:-:S04]  /*0560*/  IMAD R5, R7, R3, R0 ;  /* 0x0000000307057224 */ /* 0x010fc800078e0200 */
[----:B0-----:R-:W-:-:S03]  /*0570*/  IMAD.WIDE R8, R5, 0x4, R8 ;  /* 0x0000000405087825 */ /* 0x001fc600078e0208 */
[----:B------:R-:W0:Y:S02]  /*0580*/  LDC.64 R4, c[0x0][0x388] ;  /* 0x0000e200ff047b82 */ /* 0x000e240000000a00 */
[----:B------:R-:W2:Y:S01]  /*0590*/  LDG.E R17, desc[UR6][R8.64] ;  /* 0x0000000608117981 */ /* 0x000ea2000c1e1900 */
[----:B------:R-:W-:-:S05]  /*05a0*/  IADD3 R11, PT, PT, R6, R7, RZ ;  /* 0x00000007060b7210 */ /* 0x000fca0007ffe0ff */
[----:B0-----:R-:W-:-:S04]  /*05b0*/  IMAD.WIDE R4, R11, 0x4, R4 ;  /* 0x000000040b047825 */ /* 0x001fc800078e0204 */
[C---:B------:R-:W-:Y:S01]  /*05c0*/  IMAD.WIDE R10, R3.reuse, 0x4, R8 ;  /* 0x00000004030a7825 */ /* 0x040fe200078e0208 */
        /* <DEDUP_REMOVED lines=10> */
[----:B------:R-:W3:Y:S01]  /*0670*/  LDG.E R25, desc[UR6][R8.64] ;  /* 0x0000000608197981 */ /* 0x000ee2000c1e1900 */
[----:B0-----:R-:W-:-:S03]  /*0680*/  IMAD.WIDE R16, R3, 0x4, R8 ;  /* 0x0000000403107825 */ /* 0x001fc600078e0208 */
[----:B---3--:R2:W-:Y:S04]  /*0690*/  STG.E desc[UR6][R4.64+0x10], R25 ;  /* 0x0000101904007986 */ /* 0x0085e8000c101906 */
[----:B------:R-:W3:Y:S01]  /*06a0*/  LDG.E R27, desc[UR6][R16.64] ;  /* 0x00000006101b7981 */ /* 0x000ee2000c1e1900 */
[----:B------:R-:W-:-:S03]  /*06b0*/  IMAD.WIDE R10, R3, 0x4, R16 ;  /* 0x00000004030a7825 */ /* 0x000fc600078e0210 */
[----:B---3--:R2:W-:Y:S04]  /*06c0*/  STG.E desc[UR6][R4.64+0x14], R27 ;  /* 0x0000141b04007986 */ /* 0x0085e8000c101906 */
[----:B-1----:R-:W3:Y:S01]  /*06d0*/  LDG.E R19, desc[UR6][R10.64] ;  /* 0x000000060a137981 */ /* 0x002ee2000c1e1900 */
[----:B------:R-:W-:-:S03]  /*06e0*/  IMAD.WIDE R12, R3, 0x4, R10 ;  /* 0x00000004030c7825 */ /* 0x000fc600078e020a */
[----:B---3--:R2:W-:Y:S04]  /*06f0*/  STG.E desc[UR6][R4.64+0x18], R19 ;  /* 0x0000181304007986 */ /* 0x0085e8000c101906 */
[----:B------:R-:W3:Y:S01]  /*0700*/  LDG.E R13, desc[UR6][R12.64] ;  /* 0x000000060c0d7981 */ /* 0x000ee2000c1e1900 */
[----:B------:R-:W-:-:S03]  /*0710*/  IADD3 R7, PT, PT, R7, 0x8, RZ ;  /* 0x0000000807077810 */ /* 0x000fc60007ffe0ff */
[----:B---3--:R2:W-:Y:S04]  /*0720*/  STG.E desc[UR6][R4.64+0x1c], R13 ;  /* 0x00001c0d04007986 */ /* 0x0085e8000c101906 */
.L_x_4:
[----:B------:R-:W-:Y:S05]  /*0730*/  @!P1 EXIT ;  /* 0x000000000000994d */ /* 0x000fea0003800000 */
[----:B------:R-:W-:Y:S02]  /*0740*/  ISETP.GE.U32.AND P0, PT, R18, 0x4, PT ;  /* 0x000000041200780c */ /* 0x000fe40003f06070 */
[----:B------:R-:W-:-:S04]  /*0750*/  LOP3.LUT R2, R2, 0x3, RZ, 0xc0, !PT ;  /* 0x0000000302027812 */ /* 0x000fc800078ec0ff */
[----:B------:R-:W-:-:S07]  /*0760*/  ISETP.NE.AND P1, PT, R2, RZ, PT ;  /* 0x000000ff0200720c */ /* 0x000fce0003f25270 */
[----:B------:R-:W-:Y:S06]  /*0770*/  @!P0 BRA `(.L_x_5) ;  /* 0x0000000000488947 */ /* 0x000fec0003800000 */
[----:B--2-4-:R-:W0:Y:S01]  /*0780*/  LDC.64 R4, c[0x0][0x380] ;  /* 0x0000e000ff047b82 */ /* 0x014e220000000a00 */
[----:B------:R-:W-:-:S04]  /*0790*/  IMAD R9, R7, R3, R0 ;  /* 0x0000000307097224 */ /* 0x000fc800078e0200 */
        /* <DEDUP_REMOVED lines=13> */
[----:B------:R-:W2:Y:S01]  /*0870*/  LDG.E R15, desc[UR6][R14.64] ;  /* 0x000000060e0f7981 */ /* 0x000ea2000c1e1900 */
[----:B------:R-:W-:-:S03]  /*0880*/  IADD3 R7, PT, PT, R7, 0x4, RZ ;  /* 0x0000000407077810 */ /* 0x000fc60007ffe0ff */
[----:B--2---:R0:W-:Y:S04]  /*0890*/  STG.E desc[UR6][R8.64+0xc], R15 ;  /* 0x00000c0f08007986 */ /* 0x0041e8000c101906 */
.L_x_5:
[----:B------:R-:W-:Y:S05]  /*08a0*/  @!P1 EXIT ;  /* 0x000000000000994d */ /* 0x000fea0003800000 */
[----:B------:R-:W1:Y:S01]  /*08b0*/  LDC.64 R10, c[0x0][0x380] ;  /* 0x0000e000ff0a7b82 */ /* 0x000e620000000a00 */
[----:B--2---:R-:W-:Y:S01]  /*08c0*/  IADD3 R13, PT, PT, R6, R7, RZ ;  /* 0x00000007060d7210 */ /* 0x004fe20007ffe0ff */
[----:B------:R-:W-:Y:S01]  /*08d0*/  IMAD R0, R7, R3, R0 ;  /* 0x0000000307007224 */ /* 0x000fe200078e0200 */
[----:B------:R-:W-:-:S05]  /*08e0*/  IADD3 R2, PT, PT, -R2, RZ, RZ ;  /* 0x000000ff02027210 */ /* 0x000fca0007ffe1ff */
[----:B0-----:R-:W0:Y:S02]  /*08f0*/  LDC.64 R8, c[0x0][0x388] ;  /* 0x0000e200ff087b82 */ /* 0x001e240000000a00 */
.L_x_6:
[----:B-12---:R-:W-:-:S06]  /*0900*/  IMAD.WIDE R6, R0, 0x4, R10 ;  /* 0x0000000400067825 */ /* 0x006fcc00078e020a */
[----:B------:R-:W2:Y:S01]  /*0910*/  LDG.E R7, desc[UR6][R6.64] ;  /* 0x0000000606077981 */ /* 0x000ea2000c1e1900 */
[----:B------:R-:W-:Y:S01]  /*0920*/  IADD3 R2, PT, PT, R2, 0x1, RZ ;  /* 0x0000000102027810 */ /* 0x000fe20007ffe0ff */
[C---:B0---4-:R-:W-:Y:S01]  /*0930*/  IMAD.WIDE R4, R13.reuse, 0x4, R8 ;  /* 0x000000040d047825 */ /* 0x051fe200078e0208 */
[----:B------:R-:W-:Y:S02]  /*0940*/  IADD3 R13, PT, PT, R13, 0x1, RZ ;  /* 0x000000010d0d7810 */ /* 0x000fe40007ffe0ff */
[----:B------:R-:W-:Y:S02]  /*0950*/  ISETP.NE.AND P0, PT, R2, RZ, PT ;  /* 0x000000ff0200720c */ /* 0x000fe40003f05270 */
[----:B------:R-:W-:Y:S01]  /*0960*/  IADD3 R0, PT, PT, R0, R3, RZ ;  /* 0x0000000300007210 */ /* 0x000fe20007ffe0ff */
[----:B--2---:R2:W-:Y:S10]  /*0970*/  STG.E desc[UR6][R4.64], R7 ;  /* 0x0000000704007986 */ /* 0x0045f4000c101906 */
[----:B------:R-:W-:Y:S05]  /*0980*/  @P0 BRA `(.L_x_6) ;  /* 0xfffffffc00dc0947 */ /* 0x000fea000383ffff */
[----:B------:R-:W-:Y:S05]  /*0990*/  EXIT ;  /* 0x000000000000794d */ /* 0x000fea0003800000 */
.L_x_7:
        /* <DEDUP_REMOVED lines=14> */
.L_x_30:


//--------------------- .text._Z23transposeThreadRowToColPfS_ii --------------------------
	.section	.text._Z23transposeThreadRowToColPfS_ii,"ax",@progbits
	.align	128
        .global         _Z23transposeThreadRowToColPfS_ii
        .type           _Z23transposeThreadRowToColPfS_ii,@function
        .size           _Z23transposeThreadRowToColPfS_ii,(.L_x_31 - _Z23transposeThreadRowToColPfS_ii)
        .other          _Z23transposeThreadRowToColPfS_ii,@"STO_CUDA_ENTRY STV_DEFAULT"
_Z23transposeThreadRowToColPfS_ii:
.text._Z23transposeThreadRowToColPfS_ii:
        /* <DEDUP_REMOVED lines=23> */
.L_x_9:
[----:B------:R-:W-:Y:S01]  /*0170*/  MOV R4, UR4 ;  /* 0x0000000400047c02 */ /* 0x000fe20008000f00 */
[----:B----4-:R-:W1:Y:S01]  /*0180*/  LDC.64 R12, c[0x0][0x388] ;  /* 0x0000e200ff0c7b82 */ /* 0x010e620000000a00 */
[----:B------:R-:W-:-:S03]  /*0190*/  MOV R5, UR5 ;  /* 0x0000000500057c02 */ /* 0x000fc60008000f00 */
[----:B------:R-:W-:-:S05]  /*01a0*/  IMAD.WIDE R4, R6, 0x4, R4 ;  /* 0x0000000406047825 */ /* 0x000fca00078e0204 */
[----:B0-----:R-:W2:Y:S01]  /*01b0*/  LDG.E R21, desc[UR6][R4.64+-0x20] ;  /* 0xffffe00604157981 */ /* 0x001ea2000c1e1900 */
[----:B-1----:R-:W-:-:S05]  /*01c0*/  IMAD.WIDE R12, R11, 0x4, R12 ;  /* 0x000000040b0c7825 */ /* 0x002fca00078e020c */
[----:B--2---:R0:W-:Y:S04]  /*01d0*/  STG.E desc[UR6][R12.64], R21 ;  /* 0x000000150c007986 */ /* 0x0041e8000c101906 */
[----:B------:R-:W2:Y:S01]  /*01e0*/  LDG.E R23, desc[UR6][R4.64+-0x1c] ;  /* 0xffffe40604177981 */ /* 0x000ea2000c1e1900 */
[----:B------:R-:W-:-:S05]  /*01f0*/  IMAD.WIDE R14, R2, 0x4, R12 ;  /* 0x00000004020e7825 */ /* 0x000fca00078e020c */
[----:B--2---:R1:W-:Y:S04]  /*0200*/  STG.E desc[UR6][R14.64], R23 ;  /* 0x000000170e007986 */ /* 0x0043e8000c101906 */
[----:B------:R-:W2:Y:S01]  /*0210*/  LDG.E R25, desc[UR6][R4.64+-0x18] ;  /* 0xffffe80604197981 */ /* 0x000ea2000c1e1900 */
[----:B------:R-:W-:-:S05]  /*0220*/  IMAD.WIDE R16, R2, 0x4, R14 ;  /* 0x0000000402107825 */ /* 0x000fca00078e020e */
[----:B--2---:R2:W-:Y:S04]  /*0230*/  STG.E desc[UR6][R16.64], R25 ;  /* 0x0000001910007986 */ /* 0x0045e8000c101906 */
[----:B------:R-:W3:Y:S01]  /*0240*/  LDG.E R27, desc[UR6][R4.64+-0x14] ;  /* 0xffffec06041b7981 */ /* 0x000ee2000c1e1900 */
[----:B------:R-:W-:-:S05]  /*0250*/  IMAD.WIDE R18, R2, 0x4, R16 ;  /* 0x0000000402127825 */ /* 0x000fca00078e0210 */
[----:B---3--:R3:W-:Y:S04]  /*0260*/  STG.E desc[UR6][R18.64], R27 ;  /* 0x0000001b12007986 */ /* 0x0087e8000c101906 */
[----:B------:R-:W4:Y:S01]  /*0270*/  LDG.E R29, desc[UR6][R4.64+-0x10] ;  /* 0xfffff006041d7981 */ /* 0x000f22000c1e1900 */
[----:B0-----:R-:W-:-:S05]  /*0280*/  IMAD.WIDE R12, R2, 0x4, R18 ;  /* 0x00000004020c7825 */ /* 0x001fca00078e0212 */
[----:B----4-:R0:W-:Y:S04]  /*0290*/  STG.E desc[UR6][R12.64], R29 ;  /* 0x0000001d0c007986 */ /* 0x0101e8000c101906 */
[----:B------:R-:W4:Y:S01]  /*02a0*/  LDG.E R21, desc[UR6][R4.64+-0xc] ;  /* 0xfffff40604157981 */ /* 0x000f22000c1e1900 */
[----:B-1----:R-:W-:-:S05]  /*02b0*/  IMAD.WIDE R14, R2, 0x4, R12 ;  /* 0x00000004020e7825 */ /* 0x002fca00078e020c */
[----:B----4-:R1:W-:Y:S04]  /*02c0*/  STG.E desc[UR6][R14.64], R21 ;  /* 0x000000150e007986 */ /* 0x0103e8000c101906 */
[----:B------:R-:W4:Y:S01]  /*02d0*/  LDG.E R23, desc[UR6][R4.64+-0x8] ;  /* 0xfffff80604177981 */ /* 0x000f22000c1e1900 */
[----:B--2---:R-:W-:-:S05]  /*02e0*/  IMAD.WIDE R16, R2, 0x4, R14 ;  /* 0x0000000402107825 */ /* 0x004fca00078e020e */
[----:B----4-:R2:W-:Y:S04]  /*02f0*/  STG.E desc[UR6][R16.64], R23 ;  /* 0x0000001710007986 */ /* 0x0105e8000c101906 */
[----:B------:R-:W4:Y:S01]  /*0300*/  LDG.E R25, desc[UR6][R4.64+-0x4] ;  /* 0xfffffc0604197981 */ /* 0x000f22000c1e1900 */
[----:B---3--:R-:W-:-:S05]  /*0310*/  IMAD.WIDE R18, R2, 0x4, R16 ;  /* 0x0000000402127825 */ /* 0x008fca00078e0210 */
[----:B----4-:R3:W-:Y:S04]  /*0320*/  STG.E desc[UR6][R18.64], R25 ;  /* 0x0000001912007986 */ /* 0x0107e8000c101906 */
        /* <DEDUP_REMOVED lines=15> */
[----:B------:R-:W5:Y:S01]  /*0420*/  LDG.E R27, desc[UR6][R4.64+0x14] ;  /* 0x00001406041b7981 */ /* 0x000f62000c1e1900 */
[----:B-1----:R-:W-:-:S05]  /*0430*/  IMAD.WIDE R14, R2, 0x4, R12 ;  /* 0x00000004020e7825 */ /* 0x002fca00078e020c */
[----:B-----5:R4:W-:Y:S04]  /*0440*/  STG.E desc[UR6][R14.64], R27 ;  /* 0x0000001b0e007986 */ /* 0x0209e8000c101906 */
[----:B------:R-:W5:Y:S01]  /*0450*/  LDG.E R29, desc[UR6][R4.64+0x18] ;  /* 0x00001806041d7981 */ /* 0x000f62000c1e1900 */
[----:B--2---:R-:W-:Y:S01]  /*0460*/  IMAD.WIDE R16, R2, 0x4, R14 ;  /* 0x0000000402107825 */ /* 0x004fe200078e020e */
[----:B------:R-:W-:-:S04]  /*0470*/  IADD3 R8, PT, PT, R8, 0x10, RZ ;  /* 0x0000001008087810 */ /* 0x000fc80007ffe0ff */
[----:B------:R-:W-:Y:S01]  /*0480*/  ISETP.NE.AND P1, PT, R8, RZ, PT ;  /* 0x000000ff0800720c */ /* 0x000fe20003f25270 */
[----:B-----5:R4:W-:Y:S04]  /*0490*/  STG.E desc[UR6][R16.64], R29 ;  /* 0x0000001d10007986 */ /* 0x0209e8000c101906 */
[----:B------:R-:W2:Y:S01]  /*04a0*/  LDG.E R21, desc[UR6][R4.64+0x1c] ;  /* 0x00001c0604157981 */ /* 0x000ea2000c1e1900 */
[C---:B---3--:R-:W-:Y:S01]  /*04b0*/  IMAD.WIDE R18, R2.reuse, 0x4, R16 ;  /* 0x0000000402127825 */ /* 0x048fe200078e0210 */
[----:B------:R-:W-:Y:S02]  /*04c0*/  LEA R11, R2, R11, 0x4 ;  /* 0x0000000b020b7211 */ /* 0x000fe400078e20ff */
[----:B------:R-:W-:Y:S02]  /*04d0*/  IADD3 R6, PT, PT, R6, 0x10, RZ ;  /* 0x0000001006067810 */ /* 0x000fe40007ffe0ff */
[----:B--2---:R4:W-:Y:S02]  /*04e0*/  STG.E desc[UR6][R18.64], R21 ;  /* 0x0000001512007986 */ /* 0x0049e4000c101906 */
[----:B------:R-:W-:Y:S05]  /*04f0*/  @P1 BRA `(.L_x_9) ;  /* 0xfffffffc001c1947 */ /* 0x000fea000383ffff */
.L_x_8:
[----:B0-----:R-:W-:Y:S05]  /*0500*/  @!P0 EXIT ;  /* 0x000000000000894d */ /* 0x001fea0003800000 */
[----:B------:R-:W-:Y:S02]  /*0510*/  ISETP.GE.U32.AND P0, PT, R10, 0x8, PT ;  /* 0x000000080a00780c */ /* 0x000fe40003f06070 */
[----:B------:R-:W-:-:S04]  /*0520*/  LOP3.LUT R6, R3, 0x7, RZ, 0xc0, !PT ;  /* 0x0000000703067812 */ /* 0x000fc800078ec0ff */
[----:B------:R-:W-:-:S07]  /*0530*/  ISETP.NE.AND P1, PT, R6, RZ, PT ;  /* 0x000000ff0600720c */ /* 0x000fce0003f25270 */
[----:B------:R-:W-:Y:S06]  /*0540*/  @!P0 BRA `(.L_x_10) ;  /* 0x0000000000788947 */ /* 0x000fec0003800000 */
[----:B------:R-:W0:Y:S01]  /*0550*/  LDC.64 R4, c[0x0][0x380] ;  /* 0x0000e000ff047b82 */ /* 0x000e220000000a00 */
[----:B------:R-:W-:-:S05]  /*0560*/  IADD3 R11, PT, PT, R0, R9, RZ ;  /* 0x00000009000b7210 */ /* 0x000fca0007ffe0ff */
[----:B0-----:R-:W-:Y:S02]  /*0570*/  IMAD.WIDE R4, R11, 0x4, R4 ;  /* 0x000000040b047825 */ /* 0x001fe400078e0204 */
[----:B------:R-:W0:Y:S03]  /*0580*/  LDC.64 R10, c[0x0][0x388] ;  /* 0x0000e200ff0a7b82 */ /* 0x000e260000000a00 */
[----:B----4-:R-:W2:Y:S01]  /*0590*/  LDG.E R19, desc[UR6][R4.64] ;  /* 0x0000000604137981 */ /* 0x010ea2000c1e1900 */
[----:B------:R-:W-:-:S04]  /*05a0*/  IMAD R13, R9, R2, R7 ;  /* 0x00000002090d7224 */ /* 0x000fc800078e0207 */
[----:B0-----:R-:W-:-:S05]  /*05b0*/  IMAD.WIDE R10, R13, 0x4, R10 ;  /* 0x000000040d0a7825 */ /* 0x001fca00078e020a */
        /* <DEDUP_REMOVED lines=19> */
[----:B------:R-:W2:Y:S01]  /*06f0*/  LDG.E R23, desc[UR6][R4.64+0x1c] ;  /* 0x00001c0604177981 */ /* 0x000ea2000c1e1900 */
[----:B---3--:R-:W-:Y:S01]  /*0700*/  IMAD.WIDE R16, R2, 0x4, R14 ;  /* 0x0000000402107825 */ /* 0x008fe200078e020e */
[----:B------:R-:W-:-:S04]  /*0710*/  IADD3 R9, PT, PT, R9, 0x8, RZ ;  /* 0x0000000809097810 */ /* 0x000fc80007ffe0ff */
[----:B--2---:R0:W-:Y:S03]  /*0720*/  STG.E desc[UR6][R16.64], R23 ;  /* 0x0000001710007986 */ /* 0x0041e6000c101906 */
.L_x_10:
[----:B------:R-:W-:Y:S05]  /*0730*/  @!P1 EXIT ;  /* 0x000000000000994d */ /* 0x000fea0003800000 */
[----:B------:R-:W-:Y:S02]  /*0740*/  ISETP.GE.U32.AND P0, PT, R6, 0x4, PT ;  /* 0x000000040600780c */ /* 0x000fe40003f06070 */
[----:B------:R-:W-:-:S04]  /*0750*/  LOP3.LUT R3, R3, 0x3, RZ, 0xc0, !PT ;  /* 0x0000000303037812 */ /* 0x000fc800078ec0ff */
[----:B------:R-:W-:-:S07]  /*0760*/  ISETP.NE.AND P1, PT, R3, RZ, PT ;  /* 0x000000ff0300720c */ /* 0x000fce0003f25270 */
[----:B------:R-:W-:Y:S06]  /*0770*/  @!P0 BRA `(.L_x_11) ;  /* 0x0000000000488947 */ /* 0x000fec0003800000 */
[----:B------:R-:W1:Y:S01]  /*0780*/  LDC.64 R4, c[0x0][0x380] ;  /* 0x0000e000ff047b82 */ /* 0x000e620000000a00 */
[----:B0-----:R-:W-:-:S05]  /*0790*/  IADD3 R11, PT, PT, R0, R9, RZ ;  /* 0x00000009000b7210 */ /* 0x001fca0007ffe0ff */
[----:B-1----:R-:W-:Y:S02]  /*07a0*/  IMAD.WIDE R4, R11, 0x4, R4 ;  /* 0x000000040b047825 */ /* 0x002fe400078e0204 */
        /* <DEDUP_REMOVED lines=11> */
[----:B------:R-:W2:Y:S01]  /*0860*/  LDG.E R25, desc[UR6][R4.64+0xc] ;  /* 0x00000c0604197981 */ /* 0x000ea2000c1e1900 */
[----:B------:R-:W-:Y:S01]  /*0870*/  IMAD.WIDE R16, R2, 0x4, R14 ;  /* 0x0000000402107825 */ /* 0x000fe200078e020e */
[----:B------:R-:W-:-:S04]  /*0880*/  IADD3 R9, PT, PT, R9, 0x4, RZ ;  /* 0x0000000409097810 */ /* 0x000fc80007ffe0ff */
[----:B--2---:R1:W-:Y:S03]  /*0890*/  STG.E desc[UR6][R16.64], R25 ;  /* 0x0000001910007986 */ /* 0x0043e6000c101906 */
.L_x_11:
[----:B------:R-:W-:Y:S05]  /*08a0*/  @!P1 EXIT ;  /* 0x000000000000994d */ /* 0x000fea0003800000 */
[----:B01----:R-:W0:Y:S01]  /*08b0*/  LDC.64 R10, c[0x0][0x380] ;  /* 0x0000e000ff0a7b82 */ /* 0x003e220000000a00 */
[----:B----4-:R-:W-:Y:S01]  /*08c0*/  IMAD R15, R9, R2, R7 ;  /* 0x00000002090f7224 */ /* 0x010fe200078e0207 */
[----:B------:R-:W-:Y:S02]  /*08d0*/  IADD3 R9, PT, PT, R0, R9, RZ ;  /* 0x0000000900097210 */ /* 0x000fe40007ffe0ff */
[----:B------:R-:W-:-:S04]  /*08e0*/  IADD3 R3, PT, PT, -R3, RZ, RZ ;  /* 0x000000ff03037210 */ /* 0x000fc80007ffe1ff */
[----:B------:R-:W1:Y:S03]  /*08f0*/  LDC.64 R12, c[0x0][0x388] ;  /* 0x0000e200ff0c7b82 */ /* 0x000e660000000a00 */
.L_x_12:
[----:B0-2---:R-:W-:-:S06]  /*0900*/  IMAD.WIDE R4, R9, 0x4, R10 ;  /* 0x0000000409047825 */ /* 0x005fcc00078e020a */
[----:B------:R-:W2:Y:S01]  /*0910*/  LDG.E R5, desc[UR6][R4.64] ;  /* 0x0000000604057981 */ /* 0x000ea2000c1e1900 */
[----:B------:R-:W-:Y:S01]  /*0920*/  IADD3 R3, PT, PT, R3, 0x1, RZ ;  /* 0x0000000103037810 */ /* 0x000fe20007ffe0ff */
[C---:B-1----:R-:W-:Y:S01]  /*0930*/  IMAD.WIDE R6, R15.reuse, 0x4, R12 ;  /* 0x000000040f067825 */ /* 0x042fe200078e020c */
[----:B------:R-:W-:Y:S02]  /*0940*/  IADD3 R15, PT, PT, R15, R2, RZ ;  /* 0x000000020f0f7210 */ /* 0x000fe40007ffe0ff */
[----:B------:R-:W-:Y:S02]  /*0950*/  ISETP.NE.AND P0, PT, R3, RZ, PT ;  /* 0x000000ff0300720c */ /* 0x000fe40003f05270 */
[----:B------:R-:W-:Y:S01]  /*0960*/  IADD3 R9, PT, PT, R9, 0x1, RZ ;  /* 0x0000000109097810 */ /* 0x000fe20007ffe0ff */
[----:B--2---:R2:W-:Y:S10]  /*0970*/  STG.E desc[UR6][R6.64], R5 ;  /* 0x0000000506007986 */ /* 0x0045f4000c101906 */
[----:B------:R-:W-:Y:S05]  /*0980*/  @P0 BRA `(.L_x_12) ;  /* 0xfffffffc00dc0947 */ /* 0x000fea000383ffff */
[----:B------:R-:W-:Y:S05]  /*0990*/  EXIT ;  /* 0x000000000000794d */ /* 0x000fea0003800000 */
.L_x_13:
        /* <DEDUP_REMOVED lines=14> */
.L_x_31:


//--------------------- .text._Z29transposeSingleThreadColToRowPfS_ii --------------------------
	.section	.text._Z29transposeSingleThreadColToRowPfS_ii,"ax",@progbits
	.align	128
        .global         _Z29transposeSingleThreadColToRowPfS_ii
        .type           _Z29transposeSingleThreadColToRowPfS_ii,@function
        .size           _Z29transposeSingleThreadColToRowPfS_ii,(.L_x_32 - _Z29transposeSingleThreadColToRowPfS_ii)
        .other          _Z29transposeSingleThreadColToRowPfS_ii,@"STO_CUDA_ENTRY STV_DEFAULT"
_Z29transposeSingleThreadColToRowPfS_ii:
.text._Z29transposeSingleThreadColToRowPfS_ii:
[----:B------:R-:W-:Y:S01]  /*0000*/  LDC R1, c[0x0][0x37c] ;  /* 0x0000df00ff017b82 */ /* 0x000fe20000000800 */
[----:B------:R-:W0:Y:S02]  /*0010*/  LDCU.64 UR4, c[0x0][0x390] ;  /* 0x00007200ff0477ac */ /* 0x000e240008000a00 */
[----:B0-----:R-:W-:-:S04]  /*0020*/  UISETP.LT.AND UP0, UPT, UR5, UR4, UPT ;  /* 0x000000040500728c */ /* 0x001fc8000bf01270 */
[----:B------:R-:W-:-:S04]  /*0030*/  USEL UR6, UR5, UR4, UP0 ;  /* 0x0000000405067287 */ /* 0x000fc80008000000 */
[----:B------:R-:W-:-:S06]  /*0040*/  UISETP.GE.AND UP0, UPT, UR6, 0x1, UPT ;  /* 0x000000010600788c */ /* 0x000fcc000bf06270 */
[----:B------:R-:W-:-:S13]  /*0050*/  PLOP3.LUT P0, PT, PT, PT, UP0, 0x80, 0x8 ;  /* 0x000000000008781c */ /* 0x000fda0003f0f008 */
[----:B------:R-:W-:Y:S05]  /*0060*/  @!P0 EXIT ;  /* 0x000000000000894d */ /* 0x000fea0003800000 */
[----:B------:R-:W-:Y:S02]  /*0070*/  ULOP3.LUT UR21, UR4, 0xf, URZ, 0xc0, !UPT ;  /* 0x0000000f04157892 */ /* 0x000fe4000f8ec0ff */
[----:B------:R-:W-:Y:S02]  /*0080*/  ULOP3.LUT UR22, UR4, 0x7, URZ, 0xc0, !UPT ;  /* 0x0000000704167892 */ /* 0x000fe4000f8ec0ff */
[----:B------:R-:W-:Y:S02]  /*0090*/  ULOP3.LUT UR6, UR4, 0x7ffffff0, URZ, 0xc0, !UPT ;  /* 0x7ffffff004067892 */ /* 0x000fe4000f8ec0ff */
[----:B------:R-:W-:Y:S01]  /*00a0*/  ULOP3.LUT UR7, UR4, 0x3, URZ, 0xc0, !UPT ;  /* 0x0000000304077892 */ /* 0x000fe2000f8ec0ff */
[----:B------:R-:W0:Y:S01]  /*00b0*/  LDCU.64 UR16, c[0x0][0x358] ;  /* 0x00006b00ff1077ac */ /* 0x000e220008000a00 */
[----:B------:R-:W-:Y:S01]  /*00c0*/  USHF.L.U32 UR12, UR5, 0x4, URZ ;  /* 0x00000004050c7899 */ /* 0x000fe200080006ff */
[----:B------:R-:W-:-:S11]  /*00d0*/  UMOV UR4, URZ ;  /* 0x000000ff00047c82 */ /* 0x000fd60008000000 */
.L_x_19:
[----:B-1----:R-:W1:Y:S02]  /*00e0*/  LDCU UR5, c[0x0][0x390] ;  /* 0x00007200ff0577ac */ /* 0x002e640008000800 */
[----:B-1----:R-:W-:Y:S02]  /*00f0*/  UISETP.GE.U32.AND UP0, UPT, UR5, 0x10, UPT ;  /* 0x000000100500788c */ /* 0x002fe4000bf06070 */
[----:B------:R-:W-:-:S03]  /*0100*/  UIMAD UR13, UR4, UR5, URZ ;  /* 0x00000005040d72a4 */ /* 0x000fc6000f8e02ff */
[----:B------:R-:W-:-:S04]  /*0110*/  UMOV UR5, URZ ;  /* 0x000000ff00057c82 */ /* 0x000fc80008000000 */
[----:B0-234-:R-:W-:Y:S05]  /*0120*/  BRA.U !UP0, `(.L_x_14) ;  /* 0x0000000508fc7547 */ /* 0x01dfea000b800000 */
[----:B------:R-:W1:Y:S01]  /*0130*/  LDCU.128 UR24, c[0x0][0x380] ;  /* 0x00007000ff1877ac */ /* 0x000e620008000c00 */
[----:B------:R-:W2:Y:S01]  /*0140*/  LDCU UR5, c[0x0][0x394] ;  /* 0x00007280ff0577ac */ /* 0x000ea20008000800 */
[----:B------:R-:W-:Y:S02]  /*0150*/  UIADD3 UR34, UPT, UPT, -UR6, URZ, URZ ;  /* 0x000000ff06227290 */ /* 0x000fe4000fffe1ff */
[----:B-1----:R-:W-:Y:S02]  /*0160*/  UIMAD.WIDE.U32 UR8, UR13, 0x4, UR26 ;  /* 0x000000040d0878a5 */ /* 0x002fe4000f8e001a */
[----:B------:R-:W-:Y:S02]  /*0170*/  UIMAD.WIDE.U32 UR10, UR4, 0x4, UR24 ;  /* 0x00000004040a78a5 */ /* 0x000fe4000f8e0018 */
[----:B------:R-:W-:Y:S02]  /*0180*/  UIADD3 UR35, UP0, UPT, UR8, 0x20, URZ ;  /* 0x0000002008237890 */ /* 0x000fe4000ff1e0ff */
[----:B--2---:R-:W-:-:S02]  /*0190*/  UIMAD UR14, UR5, 0xf, UR4 ;  /* 0x0000000f050e78a4 */ /* 0x004fc4000f8e0204 */
[----:B------:R-:W-:Y:S02]  /*01a0*/  UIADD3.X UR8, UPT, UPT, URZ, UR9, URZ, UP0, !UPT ;  /* 0x00000009ff087290 */ /* 0x000fe400087fe4ff */
[----:B------:R-:W-:Y:S01]  /*01b0*/  IMAD.U32 R0, RZ, RZ, UR35 ;  /* 0x00000023ff007e24 */ /* 0x000fe2000f8e00ff */
[----:B------:R-:W-:Y:S02]  /*01c0*/  UIMAD UR15, UR5, 0xe, UR4 ;  /* 0x0000000e050f78a4 */ /* 0x000fe4000f8e0204 */
[----:B------:R-:W-:Y:S01]  /*01d0*/  UIMAD UR18, UR5, 0xd, UR4 ;  /* 0x0000000d051278a4 */ /* 0x000fe2000f8e0204 */
[----:B------:R-:W-:Y:S01]  /*01e0*/  MOV R7, UR8 ;  /* 0x0000000800077c02 */ /* 0x000fe20008000f00 */
[----:B------:R-:W-:Y:S02]  /*01f0*/  UIMAD UR19, UR5, 0xc, UR4 ;  /* 0x0000000c051378a4 */ /* 0x000fe4000f8e0204 */
[----:B------:R-:W-:Y:S02]  /*0200*/  UIMAD UR20, UR5, 0xb, UR4 ;  /* 0x0000000b051478a4 */ /* 0x000fe4000f8e0204 */
[----:B------:R-:W-:-:S02]  /*0210*/  UIMAD UR23, UR5, 0xa, UR4 ;  /* 0x0000000a051778a4 */ /* 0x000fc4000f8e0204 */
[----:B------:R-:W-:Y:S02]  /*0220*/  UIMAD UR28, UR5, 0x9, UR4 ;  /* 0x00000009051c78a4 */ /* 0x000fe4000f8e0204 */
[----:B------:R-:W-:Y:S02]  /*0230*/  ULEA UR29, UR5, UR4, 0x3 ;  /* 0x00000004051d7291 */ /* 0x000fe4000f8e18ff */
[----:B------:R-:W-:Y:S02]  /*0240*/  UIMAD UR30, UR5, 0x7, UR4 ;  /* 0x00000007051e78a4 */ /* 0x000fe4000f8e0204 */
[----:B------:R-:W-:Y:S02]  /*0250*/  UIMAD UR31, UR5, 0x6, UR4 ;  /* 0x00000006051f78a4 */ /* 0x000fe4000f8e0204 */
[----:B------:R-:W-:Y:S02]  /*0260*/  UIMAD UR26, UR5, 0x5, UR4 ;  /* 0x00000005051a78a4 */ /* 0x000fe4000f8e0204 */
[----:B------:R-:W-:-:S02]  /*0270*/  ULEA UR27, UR5, UR4, 0x2 ;  /* 0x00000004051b7291 */ /* 0x000fc4000f8e10ff */
[----:B------:R-:W-:Y:S02]  /*0280*/  UIMAD UR32, UR5, 0x3, UR4 ;  /* 0x00000003052078a4 */ /* 0x000fe4000f8e0204 */
[----:B------:R-:W-:Y:S02]  /*0290*/  ULEA UR33, UR5, UR4, 0x1 ;  /* 0x0000000405217291 */ /* 0x000fe4000f8e08ff */
[----:B------:R-:W-:-:S12]  /*02a0*/  UIADD3 UR5, UPT, UPT, UR4, UR5, URZ ;  /* 0x0000000504057290 */ /* 0x000fd8000fffe0ff */
.L_x_15:
[----:B-1----:R-:W-:Y:S01]  /*02b0*/  IMAD.U32 R2, RZ, RZ, UR10 ;  /* 0x0000000aff027e24 */ /* 0x002fe2000f8e00ff */
[----:B------:R-:W-:-:S05]  /*02c0*/  MOV R3, UR11 ;  /* 0x0000000b00037c02 */ /* 0x000fca0008000f00 */
[----:B0-----:R0:W2:Y:S01]  /*02d0*/  LDG.E R11, desc[UR16][R2.64] ;  /* 0x00000010020b7981 */ /* 0x0010a2000c1e1900 */
[----:B------:R-:W-:-:S06]  /*02e0*/  UIMAD.WIDE.U32 UR8, UR5, 0x4, UR24 ;  /* 0x00000004050878a5 */ /* 0x000fcc000f8e0018 */
[----:B------:R-:W-:Y:S01]  /*02f0*/  MOV R5, UR9 ;  /* 0x0000000900057c02 */ /* 0x000fe20008000f00 */
[----:B------:R-:W-:Y:S02]  /*0300*/  IMAD.U32 R4, RZ, RZ, UR8 ;  /* 0x00000008ff047e24 */ /* 0x000fe4000f8e00ff */
[----:B0-----:R-:W-:Y:S01]  /*0310*/  IMAD.MOV.U32 R2, RZ, RZ, R0 ;  /* 0x000000ffff027224 */ /* 0x001fe200078e0000 */
[----:B------:R-:W-:-:S05]  /*0320*/  MOV R3, R7 ;  /* 0x0000000700037202 */ /* 0x000fca0000000f00 */
[----:B--2---:R0:W-:Y:S04]  /*0330*/  STG.E desc[UR16][R2.64+-0x20], R11 ;  /* 0xffffe00b02007986 */ /* 0x0041e8000c101910 */
[----:B------:R-:W2:Y:S01]  /*0340*/  LDG.E R5, desc[UR16][R4.64] ;  /* 0x0000001004057981 */ /* 0x000ea2000c1e1900 */
[----:B------:R-:W-:-:S06]  /*0350*/  UIMAD.WIDE.U32 UR8, UR33, 0x4, UR24 ;  /* 0x00000004210878a5 */ /* 0x000fcc000f8e0018 */
[----:B------:R-:W-:Y:S01]  /*0360*/  MOV R7, UR9 ;  /* 0x0000000900077c02 */ /* 0x000fe20008000f00 */
[----:B------:R-:W-:Y:S01]  /*0370*/  IMAD.U32 R6, RZ, RZ, UR8 ;  /* 0x00000008ff067e24 */ /* 0x000fe2000f8e00ff */
[----:B------:R-:W-:Y:S01]  /*0380*/  UIMAD.WIDE.U32 UR8, UR32, 0x4, UR24 ;  /* 0x00000004200878a5 */ /* 0x000fe2000f8e0018 */
[----:B--2---:R1:W-:Y:S04]  /*0390*/  STG.E desc[UR16][R2.64+-0x1c], R5 ;  /* 0xffffe40502007986 */ /* 0x0043e8000c101910 */
[----:B------:R-:W2:Y:S01]  /*03a0*/  LDG.E R7, desc[UR16][R6.64] ;  /* 0x0000001006077981 */ /* 0x000ea2000c1e1900 */
[----:B------:R-:W-:Y:S01]  /*03b0*/  MOV R9, UR9 ;  /* 0x0000000900097c02 */ /* 0x000fe20008000f00 */
[----:B------:R-:W-:Y:S01]  /*03c0*/  IMAD.U32 R8, RZ, RZ, UR8 ;  /* 0x00000008ff087e24 */ /* 0x000fe2000f8e00ff */
[----:B------:R-:W-:Y:S01]  /*03d0*/  UIMAD.WIDE.U32 UR8, UR27, 0x4, UR24 ;  /* 0x000000041b0878a5 */ /* 0x000fe2000f8e0018 */
[----:B--2---:R2:W-:Y:S04]  /*03e0*/  STG.E desc[UR16][R2.64+-0x18], R7 ;  /* 0xffffe80702007986 */ /* 0x0045e8000c101910 */
[----:B------:R-:W3:Y:S01]  /*03f0*/  LDG.E R9, desc[UR16][R8.64] ;  /* 0x0000001008097981 */ /* 0x000ee2000c1e1900 */
[----:B0-----:R-:W-:Y:S01]  /*0400*/  MOV R11, UR9 ;  /* 0x00000009000b7c02 */ /* 0x001fe20008000f00 */
[----:B------:R-:W-:Y:S01]  /*0410*/  IMAD.U32 R10, RZ, RZ, UR8 ;  /* 0x00000008ff0a7e24 */ /* 0x000fe2000f8e00ff */
[----:B------:R-:W-:Y:S01]  /*0420*/  UIMAD.WIDE.U32 UR8, UR26, 0x4, UR24 ;  /* 0x000000041a0878a5 */ /* 0x000fe2000f8e0018 */
[----:B---3--:R0:W-:Y:S04]  /*0430*/  STG.E desc[UR16][R2.64+-0x14], R9 ;  /* 0xffffec0902007986 */ /* 0x0081e8000c101910 */
[----:B------:R-:W3:Y:S01]  /*0440*/  LDG.E R11, desc[UR16][R10.64] ;  /* 0x000000100a0b7981 */ /* 0x000ee2000c1e1900 */
[----:B-1----:R-:W-:Y:S01]  /*0450*/  MOV R5, UR9 ;  /* 0x0000000900057c02 */ /* 0x002fe20008000f00 */
[----:B------:R-:W-:Y:S01]  /*0460*/  IMAD.U32 R4, RZ, RZ, UR8 ;  /* 0x00000008ff047e24 */ /* 0x000fe2000f8e00ff */
[----:B------:R-:W-:Y:S01]  /*0470*/  UIMAD.WIDE.U32 UR8, UR31, 0x4, UR24 ;  /* 0x000000041f0878a5 */ /* 0x000fe2000f8e0018 */
[----:B---3--:R1:W-:Y:S04]  /*0480*/  STG.E desc[UR16][R2.64+-0x10], R11 ;  /* 0xfffff00b02007986 */ /* 0x0083e8000c101910 */
[----:B------:R-:W3:Y:S01]  /*0490*/  LDG.E R5, desc[UR16][R4.64] ;  /* 0x0000001004057981 */ /* 0x000ee2000c1e1900 */
[----:B--2---:R-:W-:Y:S01]  /*04a0*/  MOV R7, UR9 ;  /* 0x0000000900077c02 */ /* 0x004fe20008000f00 */
[----:B------:R-:W-:Y:S01]  /*04b0*/  IMAD.U32 R6, RZ, RZ, UR8 ;  /* 0x00000008ff067e24 */ /* 0x000fe2000f8e00ff */
[----:B------:R-:W-:Y:S01]  /*04c0*/  UIMAD.WIDE.U32 UR8, UR30, 0x4, UR24 ;  /* 0x000000041e0878a5 */ /* 0x000fe2000f8e0018 */
[----:B---3--:R2:W-:Y:S04]  /*04d0*/  STG.E desc[UR16][R2.64+-0xc], R5 ;  /* 0xfffff40502007986 */ /* 0x0085e8000c101910 */
        /* <DEDUP_REMOVED lines=34> */
[----:B---3--:R-:W-:Y:S04]  /*0700*/  STG.E desc[UR16][R2.64+0x10], R11 ;  /* 0x0000100b02007986 */ /* 0x008fe8000c101910 */
[----:B------:R-:W3:Y:S01]  /*0710*/  LDG.E R5, desc[UR16][R4.64] ;  /* 0x0000001004057981 */ /* 0x000ee2000c1e1900 */
[----:B-1----:R-:W-:Y:S01]  /*0720*/  MOV R7, UR9 ;  /* 0x0000000900077c02 */ /* 0x002fe20008000f00 */
[----:B------:R-:W-:Y:S01]  /*0730*/  IMAD.U32 R6, RZ, RZ, UR8 ;  /* 0x00000008ff067e24 */ /* 0x000fe2000f8e00ff */
[----:B------:R-:W-:Y:S01]  /*0740*/  UIMAD.WIDE.U32 UR8, UR14, 0x4, UR24 ;  /* 0x000000040e0878a5 */ /* 0x000fe2000f8e0018 */
[----:B---3--:R-:W-:Y:S04]  /*0750*/  STG.E desc[UR16][R2.64+0x14], R5 ;  /* 0x0000140502007986 */ /* 0x008fe8000c101910 */
[----:B------:R-:W3:Y:S01]  /*0760*/  LDG.E R7, desc[UR16][R6.64] ;  /* 0x0000001006077981 */ /* 0x000ee2000c1e1900 */
[----:B--2---:R-:W-:Y:S01]  /*0770*/  MOV R9, UR9 ;  /* 0x0000000900097c02 */ /* 0x004fe20008000f00 */
[----:B------:R-:W-:-:S02]  /*0780*/  IMAD.U32 R8, RZ, RZ, UR8 ;  /* 0x00000008ff087e24 */ /* 0x000fc4000f8e00ff */
[----:B---3--:R0:W-:Y:S04]  /*0790*/  STG.E desc[UR16][R2.64+0x18], R7 ;  /* 0x0000180702007986 */ /* 0x0081e8000c101910 */
[----:B------:R-:W2:Y:S01]  /*07a0*/  LDG.E R9, desc[UR16][R8.64] ;  /* 0x0000001008097981 */ /* 0x000ea2000c1e1900 */
[----:B------:R-:W-:Y:S01]  /*07b0*/  UIADD3 UR34, UPT, UPT, UR34, 0x10, URZ ;  /* 0x0000001022227890 */ /* 0x000fe2000fffe0ff */
[----:B------:R-:W-:Y:S01]  /*07c0*/  IADD3 R0, P0, PT, R2, 0x40, RZ ;  /* 0x0000004002007810 */ /* 0x000fe20007f1e0ff */
[----:B------:R-:W-:Y:S02]  /*07d0*/  UIADD3 UR14, UPT, UPT, UR12, UR14, URZ ;  /* 0x0000000e0c0e7290 */ /* 0x000fe4000fffe0ff */
[----:B------:R-:W-:Y:S02]  /*07e0*/  UISETP.NE.AND UP0, UPT, UR34, URZ, UPT ;  /* 0x000000ff2200728c */ /* 0x000fe4000bf05270 */
[----:B------:R-:W-:Y:S01]  /*07f0*/  UIADD3 UR15, UPT, UPT, UR12, UR15, URZ ;  /* 0x0000000f0c0f7290 */ /* 0x000fe2000fffe0ff */
[----:B0-----:R-:W-:Y:S01]  /*0800*/  IMAD.X R7, RZ, RZ, R3, P0 ;  /* 0x000000ffff077224 */ /* 0x001fe200000e0603 */
[----:B------:R-:W-:-:S02]  /*0810*/  UIADD3 UR18, UPT, UPT, UR12, UR18, URZ ;  /* 0x000000120c127290 */ /* 0x000fc4000fffe0ff */
[----:B------:R-:W-:Y:S02]  /*0820*/  UIADD3 UR19, UPT, UPT, UR12, UR19, URZ ;  /* 0x000000130c137290 */ /* 0x000fe4000fffe0ff */
[----:B------:R-:W-:Y:S02]  /*0830*/  UIADD3 UR20, UPT, UPT, UR12, UR20, URZ ;  /* 0x000000140c147290 */ /* 0x000fe4000fffe0ff */
[----:B------:R-:W-:Y:S02]  /*0840*/  UIADD3 UR23, UPT, UPT, UR12, UR23, URZ ;  /* 0x000000170c177290 */ /* 0x000fe4000fffe0ff */
[----:B------:R-:W-:Y:S02]  /*0850*/  UIADD3 UR28, UPT, UPT, UR12, UR28, URZ ;  /* 0x0000001c0c1c7290 */ /* 0x000fe4000fffe0ff */
[----:B------:R-:W-:Y:S02]  /*0860*/  UIADD3 UR29, UPT, UPT, UR12, UR29, URZ ;  /* 0x0000001d0c1d7290 */ /* 0x000fe4000fffe0ff */
[----:B------:R-:W-:-:S02]  /*0870*/  UIADD3 UR30, UPT, UPT, UR12, UR30, URZ ;  /* 0x0000001e0c1e7290 */ /* 0x000fc4000fffe0ff */
[----:B------:R-:W-:Y:S02]  /*0880*/  UIADD3 UR31, UPT, UPT, UR12, UR31, URZ ;  /* 0x0000001f0c1f7290 */ /* 0x000fe4000fffe0ff */
[----:B------:R-:W-:Y:S02]  /*0890*/  UIADD3 UR26, UPT, UPT, UR12, UR26, URZ ;  /* 0x0000001a0c1a7290 */ /* 0x000fe4000fffe0ff */
[----:B------:R-:W-:Y:S02]  /*08a0*/  UIADD3 UR27, UPT, UPT, UR12, UR27, URZ ;  /* 0x0000001b0c1b7290 */ /* 0x000fe4000fffe0ff */
[----:B------:R-:W-:Y:S02]  /*08b0*/  UIADD3 UR32, UPT, UPT, UR12, UR32, URZ ;  /* 0x000000200c207290 */ /* 0x000fe4000fffe0ff */
[----:B------:R-:W-:Y:S02]  /*08c0*/  UIADD3 UR33, UPT, UPT, UR12, UR33, URZ ;  /* 0x000000210c217290 */ /* 0x000fe4000fffe0ff */
[----:B------:R-:W-:-:S02]  /*08d0*/  UIADD3 UR5, UPT, UPT, UR12, UR5, URZ ;  /* 0x000000050c057290 */ /* 0x000fc4000fffe0ff */
[----:B------:R-:W-:Y:S01]  /*08e0*/  UIMAD.WIDE.U32 UR10, UR12, 0x4, UR10 ;  /* 0x000000040c0a78a5 */ /* 0x000fe2000f8e000a */
[----:B--2---:R1:W-:Y:S01]  /*08f0*/  STG.E desc[UR16][R2.64+0x1c], R9 ;  /* 0x00001c0902007986 */ /* 0x0043e2000c101910 */
[----:B------:R-:W-:Y:S10]  /*0900*/  BRA.U UP0, `(.L_x_15) ;  /* 0xfffffff900687547 */ /* 0x000ff4000b83ffff */
[----:B------:R-:W-:-:S05]  /*0910*/  UMOV UR5, UR6 ;  /* 0x0000000600057c82 */ /* 0x000fca0008000000 */
.L_x_14:
[----:B------:R-:W-:-:S09]  /*0920*/  UISETP.NE.AND UP0, UPT, UR21, URZ, UPT ;  /* 0x000000ff1500728c */ /* 0x000fd2000bf05270 */
[----:B------:R-:W-:Y:S05]  /*0930*/  BRA.U !UP0, `(.L_x_16) ;  /* 0x0000000908447547 */ /* 0x000fea000b800000 */
[----:B------:R-:W-:Y:S02]  /*0940*/  UIADD3 UR8, UPT, UPT, UR21, -0x1, URZ ;  /* 0xffffffff15087890 */ /* 0x000fe4000fffe0ff */
[----:B------:R-:W-:Y:S02]  /*0950*/  UISETP.NE.AND UP0, UPT, UR22, URZ, UPT ;  /* 0x000000ff1600728c */ /* 0x000fe4000bf05270 */
[----:B------:R-:W-:-:S09]  /*0960*/  UISETP.GE.U32.AND UP1, UPT, UR8, 0x7, UPT ;  /* 0x000000070800788c */ /* 0x000fd2000bf26070 */
[----:B------:R-:W-:Y:S05]  /*0970*/  BRA.U !UP1, `(.L_x_17) ;  /* 0x0000000109f87547 */ /* 0x000fea000b800000 */
[----:B------:R-:W2:Y:S01]  /*0980*/  LDCU UR20, c[0x0][0x394] ;  /* 0x00007280ff1477ac */ /* 0x000ea20008000800 */
[----:B------:R-:W3:Y:S01]  /*0990*/  LDCU.128 UR8, c[0x0][0x380] ;  /* 0x00007000ff0877ac */ /* 0x000ee20008000c00 */
[----:B--2---:R-:W-:-:S04]  /*09a0*/  UIMAD UR14, UR5, UR20, UR4 ;  /* 0x00000014050e72a4 */ /* 0x004fc8000f8e0204 */
[----:B---3--:R-:W-:-:S06]  /*09b0*/  UIMAD.WIDE.U32 UR18, UR14, 0x4, UR8 ;  /* 0x000000040e1278a5 */ /* 0x008fcc000f8e0008 */
[----:B-1----:R-:W-:Y:S01]  /*09c0*/  MOV R2, UR18 ;  /* 0x0000001200027c02 */ /* 0x002fe20008000f00 */
[----:B------:R-:W-:-:S05]  /*09d0*/  IMAD.U32 R3, RZ, RZ, UR19 ;  /* 0x00000013ff037e24 */ /* 0x000fca000f8e00ff */
[----:B0-----:R-:W2:Y:S01]  /*09e0*/  LDG.E R9, desc[UR16][R2.64] ;  /* 0x0000001002097981 */ /* 0x001ea2000c1e1900 */
[----:B------:R-:W-:Y:S02]  /*09f0*/  UIADD3 UR15, UPT, UPT, UR13, UR5, URZ ;  /* 0x000000050d0f7290 */ /* 0x000fe4000fffe0ff */
[----:B------:R-:W-:Y:S02]  /*0a00*/  UIADD3 UR14, UPT, UPT, UR14, UR20, URZ ;  /* 0x000000140e0e7290 */ /* 0x000fe4000fffe0ff */
[----:B------:R-:W-:Y:S02]  /*0a10*/  UIMAD.WIDE.U32 UR10, UR15, 0x4, UR10 ;  /* 0x000000040f0a78a5 */ /* 0x000fe4000f8e000a */
[----:B------:R-:W-:-:S04]  /*0a20*/  UIMAD.WIDE.U32 UR18, UR14, 0x4, UR8 ;  /* 0x000000040e1278a5 */ /* 0x000fc8000f8e0008 */
[----:B------:R-:W-:Y:S01]  /*0a30*/  MOV R4, UR10 ;  /* 0x0000000a00047c02 */ /* 0x000fe20008000f00 */
[----:B------:R-:W-:Y:S01]  /*0a40*/  IMAD.U32 R5, RZ, RZ, UR11 ;  /* 0x0000000bff057e24 */ /* 0x000fe2000f8e00ff */
[----:B------:R-:W-:Y:S01]  /*0a50*/  MOV R6, UR18 ;  /* 0x0000001200067c02 */ /* 0x000fe20008000f00 */
[----:B------:R-:W-:-:S04]  /*0a60*/  IMAD.U32 R7, RZ, RZ, UR19 ;  /* 0x00000013ff077e24 */ /* 0x000fc8000f8e00ff */
[----:B------:R-:W0:Y:S01]  /*0a70*/  LDCU.64 UR18, c[0x0][0x388] ;  /* 0x00007100ff1277ac */ /* 0x000e220008000a00 */
[----:B--2---:R1:W-:Y:S04]  /*0a80*/  STG.E desc[UR16][R4.64], R9 ;  /* 0x0000000904007986 */ /* 0x0043e8000c101910 */
[----:B------:R-:W2:Y:S01]  /*0a90*/  LDG.E R11, desc[UR16][R6.64] ;  /* 0x00000010060b7981 */ /* 0x000ea2000c1e1900 */
[----:B------:R-:W-:Y:S02]  /*0aa0*/  UIADD3 UR10, UP1, UPT, UR13, UR5, URZ ;  /* 0x000000050d0a7290 */ /* 0x000fe4000ff3e0ff */
[----:B------:R-:W-:Y:S02]  /*0ab0*/  UIADD3 UR14, UPT, UPT, UR14, UR20, URZ ;  /* 0x000000140e0e7290 */ /* 0x000fe4000fffe0ff */
[----:B------:R-:W-:-:S02]  /*0ac0*/  UIADD3.X UR11, UPT, UPT, URZ, URZ, URZ, UP1, !UPT ;  /* 0x000000ffff0b7290 */ /* 0x000fc40008ffe4ff */
[----:B0-----:R-:W-:-:S04]  /*0ad0*/  ULEA UR15, UP1, UR10, UR18, 0x2 ;  /* 0x000000120a0f7291 */ /* 0x001fc8000f8210ff */
[----:B------:R-:W-:Y:S02]  /*0ae0*/  ULEA.HI.X UR11, UR10, UR19, UR11, 0x2, UP1 ;  /* 0x000000130a0b7291 */ /* 0x000fe400088f140b */
[----:B------:R-:W-:Y:S01]  /*0af0*/  UIMAD.WIDE.U32 UR18, UR14, 0x4, UR8 ;  /* 0x000000040e1278a5 */ /* 0x000fe2000f8e0008 */
[----:B------:R-:W-:-:S03]  /*0b00*/  MOV R2, UR15 ;  /* 0x0000000f00027c02 */ /* 0x000fc60008000f00 */
[----:B------:R-:W-:Y:S02]  /*0b10*/  IMAD.U32 R3, RZ, RZ, UR11 ;  /* 0x0000000bff037e24 */ /* 0x000fe4000f8e00ff */
[----:B-1----:R-:W-:Y:S01]  /*0b20*/  MOV R4, UR18 ;  /* 0x0000001200047c02 */ /* 0x002fe20008000f00 */
[----:B------:R-:W-:Y:S02]  /*0b30*/  IMAD.U32 R5, RZ, RZ, UR19 ;  /* 0x00000013ff057e24 */ /* 0x000fe4000f8e00ff */
[----:B--2---:R0:W-:Y:S04]  /*0b40*/  STG.E desc[UR16][R2.64+0x4], R11 ;  /* 0x0000040b02007986 */ /* 0x0041e8000c101910 */
[----:B------:R-:W2:Y:S01]  /*0b50*/  LDG.E R13, desc[UR16][R4.64] ;  /* 0x00000010040d7981 */ /* 0x000ea2000c1e1900 */
[----:B------:R-:W-:-:S04]  /*0b60*/  UIADD3 UR14, UPT, UPT, UR14, UR20, URZ ;  /* 0x000000140e0e7290 */ /* 0x000fc8000fffe0ff */
[----:B------:R-:W-:-:S06]  /*0b70*/  UIMAD.WIDE.U32 UR10, UR14, 0x4, UR8 ;  /* 0x000000040e0a78a5 */ /* 0x000fcc000f8e0008 */
[----:B------:R-:W-:Y:S01]  /*0b80*/  MOV R6, UR10 ;  /* 0x0000000a00067c02 */ /* 0x000fe20008000f00 */
[----:B------:R-:W-:Y:S01]  /*0b90*/  IMAD.U32 R7, RZ, RZ, UR11 ;  /* 0x0000000bff077e24 */ /* 0x000fe2000f8e00ff */
[----:B------:R-:W-:Y:S01]  /*0ba0*/  UIADD3 UR14, UPT, UPT, UR14, UR20, URZ ;  /* 0x000000140e0e7290 */ /* 0x000fe2000fffe0ff */
[----:B--2---:R2:W-:Y:S04]  /*0bb0*/  STG.E desc[UR16][R2.64+0x8], R13 ;  /* 0x0000080d02007986 */ /* 0x0045e8000c101910 */
[----:B------:R-:W3:Y:S01]  /*0bc0*/  LDG.E R15, desc[UR16][R6.64] ;  /* 0x00000010060f7981 */ /* 0x000ee2000c1e1900 */
[----:B------:R-:W-:-:S06]  /*0bd0*/  UIMAD.WIDE.U32 UR10, UR14, 0x4, UR8 ;  /* 0x000000040e0a78a5 */ /* 0x000fcc000f8e0008 */
[----:B------:R-:W-:Y:S01]  /*0be0*/  MOV R8, UR10 ;  /* 0x0000000a00087c02 */ /* 0x000fe20008000f00 */
[----:B------:R-:W-:Y:S01]  /*0bf0*/  IMAD.U32 R9, RZ, RZ, UR11 ;  /* 0x0000000bff097e24 */ /* 0x000fe2000f8e00ff */
[----:B------:R-:W-:Y:S01]  /*0c00*/  UIADD3 UR14, UPT, UPT, UR14, UR20, URZ ;  /* 0x000000140e0e7290 */ /* 0x000fe2000fffe0ff */
[----:B---3--:R2:W-:Y:S04]  /*0c10*/  STG.E desc[UR16][R2.64+0xc], R15 ;  /* 0x00000c0f02007986 */ /* 0x0085e8000c101910 */
[----:B0-----:R-:W3:Y:S01]  /*0c20*/  LDG.E R11, desc[UR16][R8.64] ;  /* 0x00000010080b7981 */ /* 0x001ee2000c1e1900 */
[----:B------:R-:W-:-:S06]  /*0c30*/  UIMAD.WIDE.U32 UR10, UR14, 0x4, UR8 ;  /* 0x000000040e0a78a5 */ /* 0x000fcc000f8e0008 */
[----:B------:R-:W-:Y:S01]  /*0c40*/  IMAD.U32 R5, RZ, RZ, UR11 ;  /* 0x0000000bff057e24 */ /* 0x000fe2000f8e00ff */
[----:B------:R-:W-:Y:S01]  /*0c50*/  MOV R4, UR10 ;  /* 0x0000000a00047c02 */ /* 0x000fe20008000f00 */
[----:B------:R-:W-:Y:S01]  /*0c60*/  UIADD3 UR14, UPT, UPT, UR14, UR20, URZ ;  /* 0x000000140e0e7290 */ /* 0x000fe2000fffe0ff */
[----:B---3--:R2:W-:Y:S04]  /*0c70*/  STG.E desc[UR16][R2.64+0x10], R11 ;  /* 0x0000100b02007986 */ /* 0x0085e8000c101910 */
[----:B------:R-:W3:Y:S01]  /*0c80*/  LDG.E R5, desc[UR16][R4.64] ;  /* 0x0000001004057981 */ /* 0x000ee2000c1e1900 */
        /* <DEDUP_REMOVED lines=9> */
[----:B---3--:R2:W-:Y:S04]  /*0d20*/  STG.E desc[UR16][R2.64+0x18], R7 ;  /* 0x0000180702007986 */ /* 0x0085e8000c101910 */
[----:B------:R-:W3:Y:S01]  /*0d30*/  LDG.E R9, desc[UR16][R8.64] ;  /* 0x0000001008097981 */ /* 0x000ee2000c1e1900 */
[----:B------:R-:W-:-:S03]  /*0d40*/  UIADD3 UR5, UPT, UPT, UR5, 0x8, URZ ;  /* 0x0000000805057890 */ /* 0x000fc6000fffe0ff */
[----:B---3--:R2:W-:Y:S09]  /*0d50*/  STG.E desc[UR16][R2.64+0x1c], R9 ;  /* 0x00001c0902007986 */ /* 0x0085f2000c101910 */
.L_x_17:
[----:B------:R-:W-:Y:S05]  /*0d60*/  BRA.U !UP0, `(.L_x_16) ;  /* 0x0000000508387547 */ /* 0x000fea000b800000 */
[----:B------:R-:W-:Y:S02]  /*0d70*/  UIADD3 UR8, UPT, UPT, UR22, -0x1, URZ ;  /* 0xffffffff16087890 */ /* 0x000fe4000fffe0ff */
[----:B------:R-:W-:Y:S02]  /*0d80*/  UISETP.NE.AND UP0, UPT, UR7, URZ, UPT ;  /* 0x000000ff0700728c */ /* 0x000fe4000bf05270 */
[----:B------:R-:W-:-:S09]  /*0d90*/  UISETP.GE.U32.AND UP1, UPT, UR8, 0x3, UPT ;  /* 0x000000030800788c */ /* 0x000fd2000bf26070 */
[----:B------:R-:W-:Y:S05]  /*0da0*/  BRA.U !UP1, `(.L_x_18) ;  /* 0x0000000109987547 */ /* 0x000fea000b800000 */
[----:B------:R-:W3:Y:S01]  /*0db0*/  LDCU UR14, c[0x0][0x394] ;  /* 0x00007280ff0e77ac */ /* 0x000ee20008000800 */
[----:B------:R-:W4:Y:S01]  /*0dc0*/  LDCU.128 UR8, c[0x0][0x380] ;  /* 0x00007000ff0877ac */ /* 0x000f220008000c00 */
[----:B---3--:R-:W-:-:S04]  /*0dd0*/  UIMAD UR15, UR5, UR14, UR4 ;  /* 0x0000000e050f72a4 */ /* 0x008fc8000f8e0204 */
[----:B----4-:R-:W-:-:S06]  /*0de0*/  UIMAD.WIDE.U32 UR18, UR15, 0x4, UR8 ;  /* 0x000000040f1278a5 */ /* 0x010fcc000f8e0008 */
[----:B-12---:R-:W-:Y:S01]  /*0df0*/  MOV R2, UR18 ;  /* 0x0000001200027c02 */ /* 0x006fe20008000f00 */
        /* <DEDUP_REMOVED lines=16> */
[----:B0-----:R-:W-:Y:S02]  /*0f00*/  ULEA UR18, UP1, UR10, UR18, 0x2 ;  /* 0x000000120a127291 */ /* 0x001fe4000f8210ff */
[----:B------:R-:W-:Y:S02]  /*0f10*/  UIMAD.WIDE.U32 UR24, UR15, 0x4, UR8 ;  /* 0x000000040f1878a5 */ /* 0x000fe4000f8e0008 */
[----:B------:R-:W-:Y:S02]  /*0f20*/  ULEA.HI.X UR11, UR10, UR19, UR11, 0x2, UP1 ;  /* 0x000000130a0b7291 */ /* 0x000fe400088f140b */
[----:B------:R-:W-:Y:S02]  /*0f30*/  MOV R2, UR18 ;  /* 0x0000001200027c02 */ /* 0x000fe40008000f00 */
[----:B-1----:R-:W-:Y:S01]  /*0f40*/  IMAD.U32 R5, RZ, RZ, UR25 ;  /* 0x00000019ff057e24 */ /* 0x002fe2000f8e00ff */
[----:B------:R-:W-:Y:S01]  /*0f50*/  MOV R4, UR24 ;  /* 0x0000001800047c02 */ /* 0x000fe20008000f00 */
[----:B------:R-:W-:-:S05]  /*0f60*/  IMAD.U32 R3, RZ, RZ, UR11 ;  /* 0x0000000bff037e24 */ /* 0x000fca000f8e00ff */
[----:B--2---:R3:W-:Y:S04]  /*0f70*/  STG.E desc[UR16][R2.64+0x4], R11 ;  /* 0x0000040b02007986 */ /* 0x0047e8000c101910 */
[----:B------:R-:W2:Y:S01]  /*0f80*/  LDG.E R5, desc[UR16][R4.64] ;  /* 0x0000001004057981 */ /* 0x000ea2000c1e1900 */
[----:B------:R-:W-:-:S04]  /*0f90*/  UIADD3 UR14, UPT, UPT, UR15, UR14, URZ ;  /* 0x0000000e0f0e7290 */ /* 0x000fc8000fffe0ff */
[----:B------:R-:W-:-:S06]  /*0fa0*/  UIMAD.WIDE.U32 UR8, UR14, 0x4, UR8 ;  /* 0x000000040e0878a5 */ /* 0x000fcc000f8e0008 */
[----:B------:R-:W-:Y:S01]  /*0fb0*/  IMAD.U32 R7, RZ, RZ, UR9 ;  /* 0x00000009ff077e24 */ /* 0x000fe2000f8e00ff */
[----:B------:R-:W-:Y:S01]  /*0fc0*/  MOV R6, UR8 ;  /* 0x0000000800067c02 */ /* 0x000fe20008000f00 */
[----:B--2---:R3:W-:Y:S04]  /*0fd0*/  STG.E desc[UR16][R2.64+0x8], R5 ;  /* 0x0000080502007986 */ /* 0x0047e8000c101910 */
[----:B------:R-:W2:Y:S01]  /*0fe0*/  LDG.E R7, desc[UR16][R6.64] ;  /* 0x0000001006077981 */ /* 0x000ea2000c1e1900 */
[----:B------:R-:W-:-:S03]  /*0ff0*/  UIADD3 UR5, UPT, UPT, UR5, 0x4, URZ ;  /* 0x0000000405057890 */ /* 0x000fc6000fffe0ff */
[----:B--2---:R3:W-:Y:S09]  /*1000*/  STG.E desc[UR16][R2.64+0xc], R7 ;  /* 0x00000c0702007986 */ /* 0x0047f2000c101910 */
.L_x_18:
[----:B------:R-:W-:Y:S05]  /*1010*/  BRA.U !UP0, `(.L_x_16) ;  /* 0x00000001088c7547 */ /* 0x000fea000b800000 */
[----:B------:R-:W4:Y:S01]  /*1020*/  LDCU UR18, c[0x0][0x394] ;  /* 0x00007280ff1277ac */ /* 0x000f220008000800 */
[----:B------:R-:W5:Y:S01]  /*1030*/  LDCU.128 UR8, c[0x0][0x380] ;  /* 0x00007000ff0877ac */ /* 0x000f620008000c00 */
[----:B----4-:R-:W-:-:S04]  /*1040*/  UIMAD UR15, UR5, UR18, UR4 ;  /* 0x00000012050f72a4 */ /* 0x010fc8000f8e0204 */
[----:B-----5:R-:W-:-:S06]  /*1050*/  UIMAD.WIDE.U32 UR24, UR15, 0x4, UR8 ;  /* 0x000000040f1878a5 */ /* 0x020fcc000f8e0008 */
[----:B-123--:R-:W-:Y:S01]  /*1060*/  IMAD.U32 R3, RZ, RZ, UR25 ;  /* 0x00000019ff037e24 */ /* 0x00efe2000f8e00ff */
[----:B------:R-:W-:-:S05]  /*1070*/  MOV R2, UR24 ;  /* 0x0000001800027c02 */ /* 0x000fca0008000f00 */
[----:B0-----:R-:W2:Y:S01]  /*1080*/  LDG.E R3, desc[UR16][R2.64] ;  /* 0x0000001002037981 */ /* 0x001ea2000c1e1900 */
[----:B------:R-:W-:Y:S02]  /*1090*/  UIADD3 UR14, UPT, UPT, UR13, UR5, URZ ;  /* 0x000000050d0e7290 */ /* 0x000fe4000fffe0ff */
[----:B------:R-:W-:Y:S02]  /*10a0*/  UISETP.NE.AND UP0, UPT, UR7, 0x1, UPT ;  /* 0x000000010700788c */ /* 0x000fe4000bf05270 */
[----:B------:R-:W-:-:S06]  /*10b0*/  UIMAD.WIDE.U32 UR10, UR14, 0x4, UR10 ;  /* 0x000000040e0a78a5 */ /* 0x000fcc000f8e000a */
[----:B------:R-:W-:Y:S01]  /*10c0*/  MOV R4, UR10 ;  /* 0x0000000a00047c02 */ /* 0x000fe20008000f00 */
[----:B------:R-:W-:-:S05]  /*10d0*/  IMAD.U32 R5, RZ, RZ, UR11 ;  /* 0x0000000bff057e24 */ /* 0x000fca000f8e00ff */
[----:B--2---:R4:W-:Y:S01]  /*10e0*/  STG.E desc[UR16][R4.64], R3 ;  /* 0x0000000304007986 */ /* 0x0049e2000c101910 */
[----:B------:R-:W-:Y:S05]  /*10f0*/  BRA.U !UP0, `(.L_x_16) ;  /* 0x0000000108547547 */ /* 0x000fea000b800000 */
[----:B------:R-:W-:-:S04]  /*1100*/  UIADD3 UR15, UPT, UPT, UR15, UR18, URZ ;  /* 0x000000120f0f7290 */ /* 0x000fc8000fffe0ff */
[----:B------:R-:W-:-:S06]  /*1110*/  UIMAD.WIDE.U32 UR10, UR15, 0x4, UR8 ;  /* 0x000000040f0a78a5 */ /* 0x000fcc000f8e0008 */
[----:B----4-:R-:W-:Y:S01]  /*1120*/  IMAD.U32 R5, RZ, RZ, UR11 ;  /* 0x0000000bff057e24 */ /* 0x010fe2000f8e00ff */
[----:B------:R-:W-:-:S04]  /*1130*/  MOV R4, UR10 ;  /* 0x0000000a00047c02 */ /* 0x000fc80008000f00 */
[----:B------:R-:W0:Y:S01]  /*1140*/  LDCU.64 UR10, c[0x0][0x388] ;  /* 0x00007100ff0a77ac */ /* 0x000e220008000a00 */
[----:B------:R-:W2:Y:S01]  /*1150*/  LDG.E R5, desc[UR16][R4.64] ;  /* 0x0000001004057981 */ /* 0x000ea2000c1e1900 */
[----:B------:R-:W-:-:S04]  /*1160*/  UIADD3 UR13, UP0, UPT, UR13, UR5, URZ ;  /* 0x000000050d0d7290 */ /* 0x000fc8000ff1e0ff */
[----:B------:R-:W-:Y:S02]  /*1170*/  UIADD3.X UR5, UPT, UPT, URZ, URZ, URZ, UP0, !UPT ;  /* 0x000000ffff057290 */ /* 0x000fe400087fe4ff */
[----:B0-----:R-:W-:-:S04]  /*1180*/  ULEA UR10, UP0, UR13, UR10, 0x2 ;  /* 0x0000000a0d0a7291 */ /* 0x001fc8000f8010ff */
[----:B------:R-:W-:Y:S02]  /*1190*/  ULEA.HI.X UR5, UR13, UR11, UR5, 0x2, UP0 ;  /* 0x0000000b0d057291 */ /* 0x000fe400080f1405 */
[----:B------:R-:W-:Y:S01]  /*11a0*/  MOV R2, UR10 ;  /* 0x0000000a00027c02 */ /* 0x000fe20008000f00 */
[----:B------:R-:W-:-:S03]  /*11b0*/  UISETP.NE.AND UP0, UPT, UR7, 0x2, UPT ;  /* 0x000000020700788c */ /* 0x000fc6000bf05270 */
[----:B------:R-:W-:-:S05]  /*11c0*/  IMAD.U32 R3, RZ, RZ, UR5 ;  /* 0x00000005ff037e24 */ /* 0x000fca000f8e00ff */
[----:B--2---:R0:W-:Y:S01]  /*11d0*/  STG.E desc[UR16][R2.64+0x4], R5 ;  /* 0x0000040502007986 */ /* 0x0041e2000c101910 */
[----:B------:R-:W-:Y:S05]  /*11e0*/  BRA.U !UP0, `(.L_x_16) ;  /* 0x0000000108187547 */ /* 0x000fea000b800000 */
[----:B------:R-:W-:-:S04]  /*11f0*/  UIADD3 UR5, UPT, UPT, UR15, UR18, URZ ;  /* 0x000000120f057290 */ /* 0x000fc8000fffe0ff */
[----:B------:R-:W-:-:S06]  /*1200*/  UIMAD.WIDE.U32 UR8, UR5, 0x4, UR8 ;  /* 0x00000004050878a5 */ /* 0x000fcc000f8e0008 */
[----:B0-----:R-:W-:Y:S01]  /*1210*/  IMAD.U32 R5, RZ, RZ, UR9 ;  /* 0x00000009ff057e24 */ /* 0x001fe2000f8e00ff */
[----:B------:R-:W-:-:S05]  /*1220*/  MOV R4, UR8 ;  /* 0x0000000800047c02 */ /* 0x000fca0008000f00 */
[----:B------:R-:W2:Y:S04]  /*1230*/  LDG.E R5, desc[UR16][R4.64] ;  /* 0x0000001004057981 */ /* 0x000ea8000c1e1900 */
[----:B--2---:R0:W-:Y:S02]  /*1240*/  STG.E desc[UR16][R2.64+0x8], R5 ;  /* 0x0000080502007986 */ /* 0x0041e4000c101910 */
.L_x_16:
[----:B------:R-:W5:Y:S01]  /*1250*/  LDCU UR5, c[0x0][0x394] ;  /* 0x00007280ff0577ac */ /* 0x000f620008000800 */
[----:B------:R-:W-:-:S04]  /*1260*/  UIADD3 UR4, UPT, UPT, UR4, 0x1, URZ ;  /* 0x0000000104047890 */ /* 0x000fc8000fffe0ff */
[----:B-----5:R-:W-:-:S09]  /*1270*/  UISETP.NE.AND UP0, UPT, UR4, UR5, UPT ;  /* 0x000000050400728c */ /* 0x020fd2000bf05270 */
[----:B------:R-:W-:Y:S05]  /*1280*/  BRA.U UP0, `(.L_x_19) ;  /* 0xffffffed00947547 */ /* 0x000fea000b83ffff */
[----:B0-----:R-:W-:Y:S05]  /*1290*/  EXIT ;  /* 0x000000000000794d */ /* 0x001fea0003800000 */
.L_x_20:
        /* <DEDUP_REMOVED lines=14> */
.L_x_32:


//--------------------- .text._Z21transposeSingleThreadPfS_ii --------------------------
	.section	.text._Z21transposeSingleThreadPfS_ii,"ax",@progbits
	.align	128
        .global         _Z21transposeSingleThreadPfS_ii
        .type           _Z21transposeSingleThreadPfS_ii,@function
        .size           _Z21transposeSingleThreadPfS_ii,(.L_x_33 - _Z21transposeSingleThreadPfS_ii)
        .other          _Z21transposeSingleThreadPfS_ii,@"STO_CUDA_ENTRY STV_DEFAULT"
_Z21transposeSingleThreadPfS_ii:
.text._Z21transposeSingleThreadPfS_ii:
        /* <DEDUP_REMOVED lines=9> */
[----:B------:R-:W-:Y:S01]  /*0090*/  USHF.L.U32 UR6, UR4, 0x4, URZ ;  /* 0x0000000404067899 */ /* 0x000fe200080006ff */
[----:B------:R-:W0:Y:S01]  /*00a0*/  LDCU.64 UR12, c[0x0][0x358] ;  /* 0x00006b00ff0c77ac */ /* 0x000e220008000a00 */
[----:B------:R-:W-:Y:S01]  /*00b0*/  ULOP3.LUT UR5, UR5, 0x3, URZ, 0xc0, !UPT ;  /* 0x0000000305057892 */ /* 0x000fe2000f8ec0ff */
[----:B------:R-:W-:-:S11]  /*00c0*/  UMOV UR4, URZ ;  /* 0x000000ff00047c82 */ /* 0x000fd60008000000 */
.L_x_26:
[----:B-1----:R-:W1:Y:S01]  /*00d0*/  LDCU UR7, c[0x0][0x394] ;  /* 0x00007280ff0777ac */ /* 0x002e620008000800 */
[----:B------:R-:W-:Y:S01]  /*00e0*/  HFMA2 R0, -RZ, RZ, 0, 0 ;  /* 0x00000000ff007431 */ /* 0x000fe200000001ff */
[----:B-1----:R-:W-:Y:S02]  /*00f0*/  UISETP.GE.U32.AND UP0, UPT, UR7, 0x10, UPT ;  /* 0x000000100700788c */ /* 0x002fe4000bf06070 */
[----:B------:R-:W-:-:S07]  /*0100*/  UIMAD UR34, UR4, UR7, URZ ;  /* 0x00000007042272a4 */ /* 0x000fce000f8e02ff */
[----:B0-234-:R-:W-:Y:S05]  /*0110*/  BRA.U !UP0, `(.L_x_21) ;  /* 0x0000000508f47547 */ /* 0x01dfea000b800000 */
[----:B------:R-:W1:Y:S01]  /*0120*/  LDCU.128 UR8, c[0x0][0x380] ;  /* 0x00007000ff0877ac */ /* 0x000e620008000c00 */
[----:B------:R-:W2:Y:S01]  /*0130*/  LDCU UR7, c[0x0][0x390] ;  /* 0x00007200ff0777ac */ /* 0x000ea20008000800 */
[----:B------:R-:W-:Y:S02]  /*0140*/  UIADD3 UR32, UPT, UPT, -UR17, URZ, URZ ;  /* 0x000000ff11207290 */ /* 0x000fe4000fffe1ff */
[----:B-1----:R-:W-:Y:S02]  /*0150*/  UIMAD.WIDE.U32 UR8, UR34, 0x4, UR8 ;  /* 0x00000004220878a5 */ /* 0x002fe4000f8e0008 */
[----:B------:R-:W-:Y:S02]  /*0160*/  UIMAD.WIDE.U32 UR14, UR4, 0x4, UR10 ;  /* 0x00000004040e78a5 */ /* 0x000fe4000f8e000a */
[----:B------:R-:W-:Y:S02]  /*0170*/  UIADD3 UR33, UP0, UPT, UR8, 0x20, URZ ;  /* 0x0000002008217890 */ /* 0x000fe4000ff1e0ff */
[----:B--2---:R-:W-:-:S02]  /*0180*/  UIADD3 UR18, UPT, UPT, UR4, UR7, URZ ;  /* 0x0000000704127290 */ /* 0x004fc4000fffe0ff */
[----:B------:R-:W-:Y:S02]  /*0190*/  UIADD3.X UR8, UPT, UPT, URZ, UR9, URZ, UP0, !UPT ;  /* 0x00000009ff087290 */ /* 0x000fe400087fe4ff */
[----:B------:R-:W-:Y:S01]  /*01a0*/  IMAD.U32 R2, RZ, RZ, UR33 ;  /* 0x00000021ff027e24 */ /* 0x000fe2000f8e00ff */
[----:B------:R-:W-:Y:S02]  /*01b0*/  ULEA UR19, UR7, UR4, 0x1 ;  /* 0x0000000407137291 */ /* 0x000fe4000f8e08ff */
[----:B------:R-:W-:Y:S01]  /*01c0*/  UIMAD UR20, UR7, 0x3, UR4 ;  /* 0x00000003071478a4 */ /* 0x000fe2000f8e0204 */
[----:B------:R-:W-:Y:S01]  /*01d0*/  MOV R3, UR8 ;  /* 0x0000000800037c02 */ /* 0x000fe20008000f00 */
[----:B------:R-:W-:Y:S02]  /*01e0*/  ULEA UR21, UR7, UR4, 0x2 ;  /* 0x0000000407157291 */ /* 0x000fe4000f8e10ff */
[----:B------:R-:W-:Y:S02]  /*01f0*/  UIMAD UR22, UR7, 0x5, UR4 ;  /* 0x00000005071678a4 */ /* 0x000fe4000f8e0204 */
[----:B------:R-:W-:-:S02]  /*0200*/  UIMAD UR23, UR7, 0x6, UR4 ;  /* 0x00000006071778a4 */ /* 0x000fc4000f8e0204 */
[----:B------:R-:W-:Y:S02]  /*0210*/  UIMAD UR24, UR7, 0x7, UR4 ;  /* 0x00000007071878a4 */ /* 0x000fe4000f8e0204 */
[----:B------:R-:W-:Y:S02]  /*0220*/  ULEA UR25, UR7, UR4, 0x3 ;  /* 0x0000000407197291 */ /* 0x000fe4000f8e18ff */
[----:B------:R-:W-:Y:S02]  /*0230*/  UIMAD UR26, UR7, 0x9, UR4 ;  /* 0x00000009071a78a4 */ /* 0x000fe4000f8e0204 */
[----:B------:R-:W-:Y:S02]  /*0240*/  UIMAD UR27, UR7, 0xa, UR4 ;  /* 0x0000000a071b78a4 */ /* 0x000fe4000f8e0204 */
[----:B------:R-:W-:Y:S02]  /*0250*/  UIMAD UR28, UR7, 0xb, UR4 ;  /* 0x0000000b071c78a4 */ /* 0x000fe4000f8e0204 */
[----:B------:R-:W-:-:S02]  /*0260*/  UIMAD UR29, UR7, 0xc, UR4 ;  /* 0x0000000c071d78a4 */ /* 0x000fc4000f8e0204 */
[----:B------:R-:W-:Y:S02]  /*0270*/  UIMAD UR30, UR7, 0xd, UR4 ;  /* 0x0000000d071e78a4 */ /* 0x000fe4000f8e0204 */
[----:B------:R-:W-:Y:S02]  /*0280*/  UIMAD UR31, UR7, 0xe, UR4 ;  /* 0x0000000e071f78a4 */ /* 0x000fe4000f8e0204 */
[----:B------:R-:W-:-:S12]  /*0290*/  UIMAD UR7, UR7, 0xf, UR4 ;  /* 0x0000000f070778a4 */ /* 0x000fd8000f8e0204 */
.L_x_22:
[----:B0-----:R-:W2:Y:S01]  /*02a0*/  LDG.E R11, desc[UR12][R2.64+-0x20] ;  /* 0xffffe00c020b7981 */ /* 0x001ea2000c1e1900 */
[----:B-1----:R-:W-:Y:S01]  /*02b0*/  IMAD.U32 R4, RZ, RZ, UR14 ;  /* 0x0000000eff047e24 */ /* 0x002fe2000f8e00ff */
[----:B------:R-:W-:Y:S01]  /*02c0*/  MOV R5, UR15 ;  /* 0x0000000f00057c02 */ /* 0x000fe20008000f00 */
[----:B------:R-:W-:-:S04]  /*02d0*/  UIMAD.WIDE.U32 UR8, UR18, 0x4, UR10 ;  /* 0x00000004120878a5 */ /* 0x000fc8000f8e000a */
[----:B--2---:R0:W-:Y:S04]  /*02e0*/  STG.E desc[UR12][R4.64], R11 ;  /* 0x0000000b04007986 */ /* 0x0041e8000c10190c */
[----:B------:R-:W2:Y:S01]  /*02f0*/  LDG.E R13, desc[UR12][R2.64+-0x1c] ;  /* 0xffffe40c020d7981 */ /* 0x000ea2000c1e1900 */
[----:B------:R-:W-:Y:S01]  /*0300*/  IMAD.U32 R6, RZ, RZ, UR8 ;  /* 0x00000008ff067e24 */ /* 0x000fe2000f8e00ff */
        /* <DEDUP_REMOVED lines=8> */
[----:B------:R-:W3:Y:S01]  /*0390*/  LDG.E R17, desc[UR12][R2.64+-0x14] ;  /* 0xffffec0c02117981 */ /* 0x000ee2000c1e1900 */
[----:B0-----:R-:W-:Y:S01]  /*03a0*/  IMAD.U32 R4, RZ, RZ, UR8 ;  /* 0x00000008ff047e24 */ /* 0x001fe2000f8e00ff */
[----:B------:R-:W-:Y:S01]  /*03b0*/  MOV R5, UR9 ;  /* 0x0000000900057c02 */ /* 0x000fe20008000f00 */
[----:B------:R-:W-:-:S04]  /*03c0*/  UIMAD.WIDE.U32 UR8, UR21, 0x4, UR10 ;  /* 0x00000004150878a5 */ /* 0x000fc8000f8e000a */
[----:B---3--:R0:W-:Y:S04]  /*03d0*/  STG.E desc[UR12][R4.64], R17 ;  /* 0x0000001104007986 */ /* 0x0081e8000c10190c */
[----:B------:R-:W3:Y:S01]  /*03e0*/  LDG.E R11, desc[UR12][R2.64+-0x10] ;  /* 0xfffff00c020b7981 */ /* 0x000ee2000c1e1900 */
[----:B-1----:R-:W-:Y:S01]  /*03f0*/  IMAD.U32 R6, RZ, RZ, UR8 ;  /* 0x00000008ff067e24 */ /* 0x002fe2000f8e00ff */
[----:B------:R-:W-:Y:S01]  /*0400*/  MOV R7, UR9 ;  /* 0x0000000900077c02 */ /* 0x000fe20008000f00 */
[----:B------:R-:W-:-:S04]  /*0410*/  UIMAD.WIDE.U32 UR8, UR22, 0x4, UR10 ;  /* 0x00000004160878a5 */ /* 0x000fc8000f8e000a */
[----:B---3--:R1:W-:Y:S04]  /*0420*/  STG.E desc[UR12][R6.64], R11 ;  /* 0x0000000b06007986 */ /* 0x0083e8000c10190c */
[----:B------:R-:W3:Y:S01]  /*0430*/  LDG.E R13, desc[UR12][R2.64+-0xc] ;  /* 0xfffff40c020d7981 */ /* 0x000ee2000c1e1900 */
[----:B--2---:R-:W-:Y:S01]  /*0440*/  IMAD.U32 R8, RZ, RZ, UR8 ;  /* 0x00000008ff087e24 */ /* 0x004fe2000f8e00ff */
[----:B------:R-:W-:Y:S01]  /*0450*/  MOV R9, UR9 ;  /* 0x0000000900097c02 */ /* 0x000fe20008000f00 */
[----:B------:R-:W-:-:S04]  /*0460*/  UIMAD.WIDE.U32 UR8, UR23, 0x4, UR10 ;  /* 0x00000004170878a5 */ /* 0x000fc8000f8e000a */
[----:B---3--:R2:W-:Y:S04]  /*0470*/  STG.E desc[UR12][R8.64], R13 ;  /* 0x0000000d08007986 */ /* 0x0085e8000c10190c */
        /* <DEDUP_REMOVED lines=36> */
[----:B-1----:R-:W-:Y:S01]  /*06c0*/  MOV R6, UR8 ;  /* 0x0000000800067c02 */ /* 0x002fe20008000f00 */
[----:B------:R-:W-:Y:S01]  /*06d0*/  IMAD.U32 R7, RZ, RZ, UR9 ;  /* 0x00000009ff077e24 */ /* 0x000fe2000f8e00ff */
[----:B------:R-:W-:-:S04]  /*06e0*/  UIMAD.WIDE.U32 UR8, UR31, 0x4, UR10 ;  /* 0x000000041f0878a5 */ /* 0x000fc8000f8e000a */
[----:B---3--:R1:W-:Y:S04]  /*06f0*/  STG.E desc[UR12][R6.64], R13 ;  /* 0x0000000d06007986 */ /* 0x0083e8000c10190c */
[----:B------:R-:W3:Y:S01]  /*0700*/  LDG.E R15, desc[UR12][R2.64+0x18] ;  /* 0x0000180c020f7981 */ /* 0x000ee2000c1e1900 */
[----:B--2---:R-:W-:Y:S02]  /*0710*/  MOV R8, UR8 ;  /* 0x0000000800087c02 */ /* 0x004fe40008000f00 */
[----:B------:R-:W-:Y:S01]  /*0720*/  MOV R9, UR9 ;  /* 0x0000000900097c02 */ /* 0x000fe20008000f00 */
[----:B------:R-:W-:-:S04]  /*0730*/  UIMAD.WIDE.U32 UR8, UR7, 0x4, UR10 ;  /* 0x00000004070878a5 */ /* 0x000fc8000f8e000a */
[----:B---3--:R1:W-:Y:S04]  /*0740*/  STG.E desc[UR12][R8.64], R15 ;  /* 0x0000000f08007986 */ /* 0x0083e8000c10190c */
[----:B------:R2:W3:Y:S01]  /*0750*/  LDG.E R17, desc[UR12][R2.64+0x1c] ;  /* 0x00001c0c02117981 */ /* 0x0004e2000c1e1900 */
[----:B0-----:R-:W-:Y:S01]  /*0760*/  IMAD.U32 R4, RZ, RZ, UR8 ;  /* 0x00000008ff047e24 */ /* 0x001fe2000f8e00ff */
[----:B------:R-:W-:Y:S01]  /*0770*/  MOV R5, UR9 ;  /* 0x0000000900057c02 */ /* 0x000fe20008000f00 */
[----:B------:R-:W-:Y:S02]  /*0780*/  UIADD3 UR32, UPT, UPT, UR32, 0x10, URZ ;  /* 0x0000001020207890 */ /* 0x000fe4000fffe0ff */
[----:B------:R-:W-:Y:S02]  /*0790*/  UIADD3 UR18, UPT, UPT, UR6, UR18, URZ ;  /* 0x0000001206127290 */ /* 0x000fe4000fffe0ff */
[----:B------:R-:W-:-:S02]  /*07a0*/  UISETP.NE.AND UP0, UPT, UR32, URZ, UPT ;  /* 0x000000ff2000728c */ /* 0x000fc4000bf05270 */
[----:B------:R-:W-:Y:S01]  /*07b0*/  UIADD3 UR19, UPT, UPT, UR6, UR19, URZ ;  /* 0x0000001306137290 */ /* 0x000fe2000fffe0ff */
[----:B--2---:R-:W-:Y:S01]  /*07c0*/  IADD3 R2, P0, PT, R2, 0x40, RZ ;  /* 0x0000004002027810 */ /* 0x004fe20007f1e0ff */
[----:B------:R-:W-:Y:S02]  /*07d0*/  UIADD3 UR20, UPT, UPT, UR6, UR20, URZ ;  /* 0x0000001406147290 */ /* 0x000fe4000fffe0ff */
[----:B------:R-:W-:Y:S01]  /*07e0*/  UIADD3 UR21, UPT, UPT, UR6, UR21, URZ ;  /* 0x0000001506157290 */ /* 0x000fe2000fffe0ff */
[----:B------:R-:W-:Y:S01]  /*07f0*/  IADD3.X R3, PT, PT, RZ, R3, RZ, P0, !PT ;  /* 0x00000003ff037210 */ /* 0x000fe200007fe4ff */
        /* <DEDUP_REMOVED lines=11> */
[----:B------:R-:W-:Y:S01]  /*08b0*/  UIMAD.WIDE.U32 UR14, UR6, 0x4, UR14 ;  /* 0x00000004060e78a5 */ /* 0x000fe2000f8e000e */
[----:B---3--:R1:W-:Y:S01]  /*08c0*/  STG.E desc[UR12][R4.64], R17 ;  /* 0x0000001104007986 */ /* 0x0083e2000c10190c */
[----:B------:R-:W-:Y:S10]  /*08d0*/  BRA.U UP0, `(.L_x_22) ;  /* 0xfffffff900707547 */ /* 0x000ff4000b83ffff */
[----:B------:R-:W-:-:S07]  /*08e0*/  IMAD.U32 R0, RZ, RZ, UR17 ;  /* 0x00000011ff007e24 */ /* 0x000fce000f8e00ff */
.L_x_21:
[----:B------:R-:W2:Y:S02]  /*08f0*/  LDCU UR7, c[0x0][0x394] ;  /* 0x00007280ff0777ac */ /* 0x000ea40008000800 */
[----:B--2---:R-:W-:-:S04]  /*0900*/  ULOP3.LUT UR7, UR7, 0xf, URZ, 0xc0, !UPT ;  /* 0x0000000f07077892 */ /* 0x004fc8000f8ec0ff */
[----:B------:R-:W-:-:S09]  /*0910*/  UISETP.NE.AND UP0, UPT, UR7, URZ, UPT ;  /* 0x000000ff0700728c */ /* 0x000fd2000bf05270 */
[----:B------:R-:W-:Y:S05]  /*0920*/  BRA.U !UP0, `(.L_x_23) ;  /* 0x0000000508a87547 */ /* 0x000fea000b800000 */
[----:B------:R-:W-:Y:S02]  /*0930*/  UIADD3 UR7, UPT, UPT, UR7, -0x1, URZ ;  /* 0xffffffff07077890 */ /* 0x000fe4000fffe0ff */
[----:B------:R-:W-:Y:S02]  /*0940*/  UISETP.NE.AND UP1, UPT, UR16, URZ, UPT ;  /* 0x000000ff1000728c */ /* 0x000fe4000bf25270 */
[----:B------:R-:W-:-:S09]  /*0950*/  UISETP.GE.U32.AND UP0, UPT, UR7, 0x7, UPT ;  /* 0x000000070700788c */ /* 0x000fd2000bf06070 */
[----:B------:R-:W-:Y:S05]  /*0960*/  BRA.U !UP0, `(.L_x_24) ;  /* 0x0000000108ac7547 */ /* 0x000fea000b800000 */
[----:B-1----:R-:W1:Y:S01]  /*0970*/  LDC.64 R8, c[0x0][0x380] ;  /* 0x0000e000ff087b82 */ /* 0x002e620000000a00 */
[----:B------:R-:W-:-:S07]  /*0980*/  IADD3 R3, PT, PT, R0, UR34, RZ ;  /* 0x0000002200037c10 */ /* 0x000fce000fffe0ff */
[----:B------:R-:W2:Y:S08]  /*0990*/  LDC R7, c[0x0][0x390] ;  /* 0x0000e400ff077b82 */ /* 0x000eb00000000800 */
[----:B------:R-:W3:Y:S01]  /*09a0*/  LDC.64 R16, c[0x0][0x380] ;  /* 0x0000e000ff107b82 */ /* 0x000ee20000000a00 */
[----:B-1----:R-:W-:-:S07]  /*09b0*/  IMAD.WIDE.U32 R8, R3, 0x4, R8 ;  /* 0x0000000403087825 */ /* 0x002fce00078e0008 */
[----:B------:R-:W1:Y:S01]  /*09c0*/  LDC.64 R2, c[0x0][0x388] ;  /* 0x0000e200ff027b82 */ /* 0x000e620000000a00 */
[----:B0-----:R-:W4:Y:S01]  /*09d0*/  LDG.E R15, desc[UR12][R8.64] ;  /* 0x0000000c080f7981 */ /* 0x001f22000c1e1900 */
[C---:B------:R-:W-:Y:S01]  /*09e0*/  IADD3 R5, P0, PT, R0.reuse, UR34, RZ ;  /* 0x0000002200057c10 */ /* 0x040fe2000ff1e0ff */
[----:B--2---:R-:W-:-:S03]  /*09f0*/  IMAD R6, R0, R7, UR4 ;  /* 0x0000000400067e24 */ /* 0x004fc6000f8e0207 */
[----:B------:R-:W-:Y:S02]  /*0a00*/  IADD3.X R12, PT, PT, RZ, RZ, RZ, P0, !PT ;  /* 0x000000ffff0c7210 */ /* 0x000fe400007fe4ff */
[----:B---3--:R-:W-:-:S04]  /*0a10*/  LEA R4, P0, R5, R16, 0x2 ;  /* 0x0000001005047211 */ /* 0x008fc800078010ff */
[----:B------:R-:W-:Y:S01]  /*0a20*/  LEA.HI.X R5, R5, R17, R12, 0x2, P0 ;  /* 0x0000001105057211 */ /* 0x000fe200000f140c */
[----:B-1----:R-:W-:-:S05]  /*0a30*/  IMAD.WIDE.U32 R10, R6, 0x4, R2 ;  /* 0x00000004060a7825 */ /* 0x002fca00078e0002 */
[----:B----4-:R0:W-:Y:S04]  /*0a40*/  STG.E desc[UR12][R10.64], R15 ;  /* 0x0000000f0a007986 */ /* 0x0101e8000c10190c */
[----:B------:R-:W2:Y:S01]  /*0a50*/  LDG.E R17, desc[UR12][R4.64+0x4] ;  /* 0x0000040c04117981 */ /* 0x000ea2000c1e1900 */
[----:B------:R-:W-:-:S04]  /*0a60*/  IMAD.IADD R6, R6, 0x1, R7 ;  /* 0x0000000106067824 */ /* 0x000fc800078e0207 */
[C---:B------:R-:W-:Y:S01]  /*0a70*/  IMAD.WIDE.U32 R8, R6.reuse, 0x4, R2 ;  /* 0x0000000406087825 */ /* 0x040fe200078e0002 */
[----:B------:R-:W-:-:S04]  /*0a80*/  IADD3 R6, PT, PT, R6, R7, RZ ;  /* 0x0000000706067210 */ /* 0x000fc80007ffe0ff */
[----:B--2---:R1:W-:Y:S04]  /*0a90*/  STG.E desc[UR12][R8.64], R17 ;  /* 0x0000001108007986 */ /* 0x0043e8000c10190c */
[----:B------:R-:W2:Y:S01]  /*0aa0*/  LDG.E R19, desc[UR12][R4.64+0x8] ;  /* 0x0000080c04137981 */ /* 0x000ea2000c1e1900 */
[C---:B------:R-:W-:Y:S01]  /*0ab0*/  IMAD.WIDE.U32 R12, R6.reuse, 0x4, R2 ;  /* 0x00000004060c7825 */ /* 0x040fe200078e0002 */
[----:B------:R-:W-:-:S04]  /*0ac0*/  IADD3 R6, PT, PT, R6, R7, RZ ;  /* 0x0000000706067210 */ /* 0x000fc80007ffe0ff */
[----:B--2---:R2:W-:Y:S04]  /*0ad0*/  STG.E desc[UR12][R12.64], R19 ;  /* 0x000000130c007986 */ /* 0x0045e8000c10190c */
[----:B------:R-:W3:Y:S01]  /*0ae0*/  LDG.E R21, desc[UR12][R4.64+0xc] ;  /* 0x00000c0c04157981 */ /* 0x000ee2000c1e1900 */
[----:B0-----:R-:W-:-:S04]  /*0af0*/  IMAD.WIDE.U32 R10, R6, 0x4, R2 ;  /* 0x00000004060a7825 */ /* 0x001fc800078e0002 */
[----:B------:R-:W-:Y:S01]  /*0b00*/  IMAD.IADD R6, R6, 0x1, R7 ;  /* 0x0000000106067824 */ /* 0x000fe200078e0207 */
[----:B---3--:R0:W-:Y:S04]  /*0b10*/  STG.E desc[UR12][R10.64], R21 ;  /* 0x000000150a007986 */ /* 0x0081e8000c10190c */
[----:B------:R-:W3:Y:S01]  /*0b20*/  LDG.E R15, desc[UR12][R4.64+0x10] ;  /* 0x0000100c040f7981 */ /* 0x000ee2000c1e1900 */
[C---:B-1----:R-:W-:Y:S01]  /*0b30*/  IMAD.WIDE.U32 R8, R6.reuse, 0x4, R2 ;  /* 0x0000000406087825 */ /* 0x042fe200078e0002 */
[----:B------:R-:W-:-:S04]  /*0b40*/  IADD3 R6, PT, PT, R6, R7, RZ ;  /* 0x0000000706067210 */ /* 0x000fc80007ffe0ff */
[----:B---3--:R3:W-:Y:S04]  /*0b50*/  STG.E desc[UR12][R8.64], R15 ;  /* 0x0000000f08007986 */ /* 0x0087e8000c10190c */
[----:B------:R-:W4:Y:S01]  /*0b60*/  LDG.E R17, desc[UR12][R4.64+0x14] ;  /* 0x0000140c04117981 */ /* 0x000f22000c1e1900 */
[C---:B--2---:R-:W-:Y:S01]  /*0b70*/  IMAD.WIDE.U32 R12, R6.reuse, 0x4, R2 ;  /* 0x00000004060c7825 */ /* 0x044fe200078e0002 */
[----:B------:R-:W-:-:S04]  /*0b80*/  IADD3 R6, PT, PT, R6, R7, RZ ;  /* 0x0000000706067210 */ /* 0x000fc80007ffe0ff */
[----:B----4-:R3:W-:Y:S04]  /*0b90*/  STG.E desc[UR12][R12.64], R17 ;  /* 0x000000110c007986 */ /* 0x0107e8000c10190c */
[----:B------:R-:W2:Y:S01]  /*0ba0*/  LDG.E R19, desc[UR12][R4.64+0x18] ;  /* 0x0000180c04137981 */ /* 0x000ea2000c1e1900 */
[----:B0-----:R-:W-:-:S04]  /*0bb0*/  IMAD.WIDE.U32 R10, R6, 0x4, R2 ;  /* 0x00000004060a7825 */ /* 0x001fc800078e0002 */
[----:B------:R-:W-:Y:S01]  /*0bc0*/  IMAD.IADD R7, R6, 0x1, R7 ;  /* 0x0000000106077824 */ /* 0x000fe200078e0207 */
[----:B--2---:R3:W-:Y:S04]  /*0bd0*/  STG.E desc[UR12][R10.64], R19 ;  /* 0x000000130a007986 */ /* 0x0047e8000c10190c */
[----:B------:R-:W2:Y:S01]  /*0be0*/  LDG.E R21, desc[UR12][R4.64+0x1c] ;  /* 0x00001c0c04157981 */ /* 0x000ea2000c1e1900 */
[----:B------:R-:W-:Y:S01]  /*0bf0*/  IMAD.WIDE.U32 R2, R7, 0x4, R2 ;  /* 0x0000000407027825 */ /* 0x000fe200078e0002 */
[----:B------:R-:W-:-:S04]  /*0c00*/  IADD3 R0, PT, PT, R0, 0x8, RZ ;  /* 0x0000000800007810 */ /* 0x000fc80007ffe0ff */
[----:B--2---:R3:W-:Y:S03]  /*0c10*/  STG.E desc[UR12][R2.64], R21 ;  /* 0x0000001502007986 */ /* 0x0047e6000c10190c */
.L_x_24:
[----:B------:R-:W-:Y:S05]  /*0c20*/  BRA.U !UP1, `(.L_x_23) ;  /* 0x0000000109e87547 */ /* 0x000fea000b800000 */
[----:B------:R-:W-:Y:S02]  /*0c30*/  UIADD3 UR7, UPT, UPT, UR16, -0x1, URZ ;  /* 0xffffffff10077890 */ /* 0x000fe4000fffe0ff */
[----:B------:R-:W-:Y:S02]  /*0c40*/  UISETP.NE.AND UP1, UPT, UR5, URZ, UPT ;  /* 0x000000ff0500728c */ /* 0x000fe4000bf25270 */
[----:B------:R-:W-:-:S09]  /*0c50*/  UISETP.GE.U32.AND UP0, UPT, UR7, 0x3, UPT ;  /* 0x000000030700788c */ /* 0x000fd2000bf06070 */
[----:B------:R-:W-:Y:S05]  /*0c60*/  BRA.U !UP0, `(.L_x_25) ;  /* 0x00000001086c7547 */ /* 0x000fea000b800000 */
[----:B---3--:R-:W2:Y:S01]  /*0c70*/  LDC.64 R2, c[0x0][0x380] ;  /* 0x0000e000ff027b82 */ /* 0x008ea20000000a00 */
[----:B-1----:R-:W-:-:S07]  /*0c80*/  IADD3 R7, PT, PT, R0, UR34, RZ ;  /* 0x0000002200077c10 */ /* 0x002fce000fffe0ff */
[----:B------:R-:W1:Y:S08]  /*0c90*/  LDC R21, c[0x0][0x390] ;  /* 0x0000e400ff157b82 */ /* 0x000e700000000800 */
[----:B------:R-:W3:Y:S01]  /*0ca0*/  LDC.64 R14, c[0x0][0x380] ;  /* 0x0000e000ff0e7b82 */ /* 0x000ee20000000a00 */
[----:B--2---:R-:W-:-:S07]  /*0cb0*/  IMAD.WIDE.U32 R6, R7, 0x4, R2 ;  /* 0x0000000407067825 */ /* 0x004fce00078e0002 */
[----:B------:R-:W2:Y:S01]  /*0cc0*/  LDC.64 R2, c[0x0][0x388] ;  /* 0x0000e200ff027b82 */ /* 0x000ea20000000a00 */
[----:B0-----:R-:W4:Y:S01]  /*0cd0*/  LDG.E R13, desc[UR12][R6.64] ;  /* 0x0000000c060d7981 */ /* 0x001f22000c1e1900 */
[C---:B------:R-:W-:Y:S01]  /*0ce0*/  IADD3 R5, P0, PT, R0.reuse, UR34, RZ ;  /* 0x0000002200057c10 */ /* 0x040fe2000ff1e0ff */
[----:B-1----:R-:W-:-:S04]  /*0cf0*/  IMAD R10, R0, R21, UR4 ;  /* 0x00000004000a7e24 */ /* 0x002fc8000f8e0215 */
[----:B------:R-:W-:Y:S01]  /*0d00*/  IMAD.X R12, RZ, RZ, RZ, P0 ;  /* 0x000000ffff0c7224 */ /* 0x000fe200000e06ff */
[----:B---3--:R-:W-:-:S04]  /*0d10*/  LEA R4, P0, R5, R14, 0x2 ;  /* 0x0000000e05047211 */ /* 0x008fc800078010ff */
[----:B------:R-:W-:Y:S01]  /*0d20*/  LEA.HI.X R5, R5, R15, R12, 0x2, P0 ;  /* 0x0000000f05057211 */ /* 0x000fe200000f140c */
[----:B--2---:R-:W-:-:S05]  /*0d30*/  IMAD.WIDE.U32 R8, R10, 0x4, R2 ;  /* 0x000000040a087825 */ /* 0x004fca00078e0002 */
[----:B----4-:R2:W-:Y:S04]  /*0d40*/  STG.E desc[UR12][R8.64], R13 ;  /* 0x0000000d08007986 */ /* 0x0105e8000c10190c */
[----:B------:R-:W3:Y:S01]  /*0d50*/  LDG.E R15, desc[UR12][R4.64+0x4] ;  /* 0x0000040c040f7981 */ /* 0x000ee2000c1e1900 */
[----:B------:R-:W-:-:S05]  /*0d60*/  IADD3 R10, PT, PT, R10, R21, RZ ;  /* 0x000000150a0a7210 */ /* 0x000fca0007ffe0ff */
[C---:B------:R-:W-:Y:S01]  /*0d70*/  IMAD.WIDE.U32 R6, R10.reuse, 0x4, R2 ;  /* 0x000000040a067825 */ /* 0x040fe200078e0002 */
[----:B------:R-:W-:-:S04]  /*0d80*/  IADD3 R12, PT, PT, R10, R21, RZ ;  /* 0x000000150a0c7210 */ /* 0x000fc80007ffe0ff */
[----:B---3--:R2:W-:Y:S04]  /*0d90*/  STG.E desc[UR12][R6.64], R15 ;  /* 0x0000000f06007986 */ /* 0x0085e8000c10190c */
[----:B------:R-:W3:Y:S01]  /*0da0*/  LDG.E R17, desc[UR12][R4.64+0x8] ;  /* 0x0000080c04117981 */ /* 0x000ee2000c1e1900 */
[----:B------:R-:W-:-:S04]  /*0db0*/  IMAD.WIDE.U32 R10, R12, 0x4, R2 ;  /* 0x000000040c0a7825 */ /* 0x000fc800078e0002 */
[----:B------:R-:W-:Y:S01]  /*0dc0*/  IMAD.IADD R21, R12, 0x1, R21 ;  /* 0x000000010c157824 */ /* 0x000fe200078e0215 */
[----:B---3--:R2:W-:Y:S04]  /*0dd0*/  STG.E desc[UR12][R10.64], R17 ;  /* 0x000000110a007986 */ /* 0x0085e8000c10190c */
[----:B------:R-:W3:Y:S01]  /*0de0*/  LDG.E R19, desc[UR12][R4.64+0xc] ;  /* 0x00000c0c04137981 */ /* 0x000ee2000c1e1900 */
[----:B------:R-:W-:Y:S01]  /*0df0*/  IMAD.WIDE.U32 R2, R21, 0x4, R2 ;  /* 0x0000000415027825 */ /* 0x000fe200078e0002 */
[----:B------:R-:W-:-:S04]  /*0e00*/  IADD3 R0, PT, PT, R0, 0x4, RZ ;  /* 0x0000000400007810 */ /* 0x000fc80007ffe0ff */
[----:B---3--:R2:W-:Y:S03]  /*0e10*/  STG.E desc[UR12][R2.64], R19 ;  /* 0x0000001302007986 */ /* 0x0085e6000c10190c */
.L_x_25:
[----:B------:R-:W-:Y:S05]  /*0e20*/  BRA.U !UP1, `(.L_x_23) ;  /* 0x0000000109687547 */ /* 0x000fea000b800000 */
[----:B-1----:R-:W1:Y:S01]  /*0e30*/  LDC.64 R4, c[0x0][0x380] ;  /* 0x0000e000ff047b82 */ /* 0x002e620000000a00 */
[----:B--23--:R-:W-:-:S07]  /*0e40*/  IADD3 R3, PT, PT, R0, UR34, RZ ;  /* 0x0000002200037c10 */ /* 0x00cfce000fffe0ff */
[----:B------:R-:W2:Y:S01]  /*0e50*/  LDC R8, c[0x0][0x390] ;  /* 0x0000e400ff087b82 */ /* 0x000ea20000000800 */
[----:B-1----:R-:W-:-:S07]  /*0e60*/  IMAD.WIDE.U32 R4, R3, 0x4, R4 ;  /* 0x0000000403047825 */ /* 0x002fce00078e0004 */
[----:B------:R-:W1:Y:S01]  /*0e70*/  LDC.64 R2, c[0x0][0x388] ;  /* 0x0000e200ff027b82 */ /* 0x000e620000000a00 */
[----:B0-----:R-:W3:Y:S01]  /*0e80*/  LDG.E R5, desc[UR12][R4.64] ;  /* 0x0000000c04057981 */ /* 0x001ee2000c1e1900 */
[----:B------:R-:W-:Y:S01]  /*0e90*/  UISETP.NE.AND UP0, UPT, UR5, 0x1, UPT ;  /* 0x000000010500788c */ /* 0x000fe2000bf05270 */
[----:B--2---:R-:W-:-:S04]  /*0ea0*/  IMAD R11, R0, R8, UR4 ;  /* 0x00000004000b7e24 */ /* 0x004fc8000f8e0208 */
[----:B-1----:R-:W-:-:S05]  /*0eb0*/  IMAD.WIDE.U32 R6, R11, 0x4, R2 ;  /* 0x000000040b067825 */ /* 0x002fca00078e0002 */
[----:B---3--:R4:W-:Y:S01]  /*0ec0*/  STG.E desc[UR12][R6.64], R5 ;  /* 0x0000000506007986 */ /* 0x0089e2000c10190c */
[----:B------:R-:W-:Y:S05]  /*0ed0*/  BRA.U !UP0, `(.L_x_23) ;  /* 0x00000001083c7547 */ /* 0x000fea000b800000 */
[----:B----4-:R-:W0:Y:S01]  /*0ee0*/  LDC.64 R6, c[0x0][0x380] ;  /* 0x0000e000ff067b82 */ /* 0x010e220000000a00 */
[----:B------:R-:W-:-:S05]  /*0ef0*/  IADD3 R0, P0, PT, R0, UR34, RZ ;  /* 0x0000002200007c10 */ /* 0x000fca000ff1e0ff */
[----:B------:R-:W-:Y:S01]  /*0f00*/  IMAD.X R4, RZ, RZ, RZ, P0 ;  /* 0x000000ffff047224 */ /* 0x000fe200000e06ff */
[----:B0-----:R-:W-:-:S04]  /*0f10*/  LEA R6, P0, R0, R6, 0x2 ;  /* 0x0000000600067211 */ /* 0x001fc800078010ff */
[----:B------:R-:W-:-:S05]  /*0f20*/  LEA.HI.X R7, R0, R7, R4, 0x2, P0 ;  /* 0x0000000700077211 */ /* 0x000fca00000f1404 */
[----:B------:R-:W2:Y:S01]  /*0f30*/  LDG.E R9, desc[UR12][R6.64+0x4] ;  /* 0x0000040c06097981 */ /* 0x000ea2000c1e1900 */
[----:B------:R-:W-:Y:S01]  /*0f40*/  IADD3 R11, PT, PT, R11, R8, RZ ;  /* 0x000000080b0b7210 */ /* 0x000fe20007ffe0ff */
[----:B------:R-:W-:-:S04]  /*0f50*/  UISETP.NE.AND UP0, UPT, UR5, 0x2, UPT ;  /* 0x000000020500788c */ /* 0x000fc8000bf05270 */
[----:B------:R-:W-:-:S05]  /*0f60*/  IMAD.WIDE.U32 R4, R11, 0x4, R2 ;  /* 0x000000040b047825 */ /* 0x000fca00078e0002 */
[----:B--2---:R0:W-:Y:S01]  /*0f70*/  STG.E desc[UR12][R4.64], R9 ;  /* 0x0000000904007986 */ /* 0x0041e2000c10190c */
[----:B------:R-:W-:Y:S05]  /*0f80*/  BRA.U !UP0, `(.L_x_23) ;  /* 0x0000000108107547 */ /* 0x000fea000b800000 */
[----:B------:R-:W2:Y:S01]  /*0f90*/  LDG.E R7, desc[UR12][R6.64+0x8] ;  /* 0x0000080c06077981 */ /* 0x000ea2000c1e1900 */
[----:B0-----:R-:W-:-:S05]  /*0fa0*/  IADD3 R5, PT, PT, R11, R8, RZ ;  /* 0x000000080b057210 */ /* 0x001fca0007ffe0ff */
[----:B------:R-:W-:-:S05]  /*0fb0*/  IMAD.WIDE.U32 R2, R5, 0x4, R2 ;  /* 0x0000000405027825 */ /* 0x000fca00078e0002 */
[----:B--2---:R0:W-:Y:S02]  /*0fc0*/  STG.E desc[UR12][R2.64], R7 ;  /* 0x0000000702007986 */ /* 0x0041e4000c10190c */
.L_x_23:
[----:B------:R-:W5:Y:S01]  /*0fd0*/  LDCU UR7, c[0x0][0x390] ;  /* 0x00007200ff0777ac */ /* 0x000f620008000800 */
[----:B------:R-:W-:-:S04]  /*0fe0*/  UIADD3 UR4, UPT, UPT, UR4, 0x1, URZ ;  /* 0x0000000104047890 */ /* 0x000fc8000fffe0ff */
[----:B-----5:R-:W-:-:S09]  /*0ff0*/  UISETP.NE.AND UP0, UPT, UR4, UR7, UPT ;  /* 0x000000070400728c */ /* 0x020fd2000bf05270 */
[----:B------:R-:W-:Y:S05]  /*1000*/  BRA.U UP0, `(.L_x_26) ;  /* 0xfffffff100307547 */ /* 0x000fea000b83ffff */
[----:B0-----:R-:W-:Y:S05]  /*1010*/  EXIT ;  /* 0x000000000000794d */ /* 0x001fea0003800000 */
.L_x_27:
        /* <DEDUP_REMOVED lines=14> */
.L_x_33:


//--------------------- .nv.shared.reserved.0     --------------------------
	.section	.nv.shared.reserved.0,"aw",@nobits
	.weak		__nv_reservedSMEM_offset_0_alias
	.size		__nv_reservedSMEM_offset_0_alias, 0, 64
	.other		__nv_reservedSMEM_offset_0_alias,@"STO_CUDA_RESERVED_SHARED STV_DEFAULT"
__nv_reservedSMEM_offset_0_alias:
	.zero		0
	.zero		64


//--------------------- .nv.constant0._Z31transposeFullParralel2DBlockingPfS_ii --------------------------
	.section	.nv.constant0._Z31transposeFullParralel2DBlockingPfS_ii,"a",@progbits
	.sectionflags	@""
	.align	4
.nv.constant0._Z31transposeFullParralel2DBlockingPfS_ii:
	.zero		920


//--------------------- .nv.constant0._Z23transposeFullParralel1DPfS_ii --------------------------
	.section	.nv.constant0._Z23transposeFullParralel1DPfS_ii,"a",@progbits
	.sectionflags	@""
	.align	4
.nv.constant0._Z23transposeFullParralel1DPfS_ii:
	.zero		920


//--------------------- .nv.constant0._Z23transposeThreadColToRowPfS_ii --------------------------
	.section	.nv.constant0._Z23transposeThreadColToRowPfS_ii,"a",@progbits
	.sectionflags	@""
	.align	4
.nv.constant0._Z23transposeThreadColToRowPfS_ii:
	.zero		920


//--------------------- .nv.constant0._Z23transposeThreadRowToColPfS_ii --------------------------
	.section	.nv.constant0._Z23transposeThreadRowToColPfS_ii,"a",@progbits
	.sectionflags	@""
	.align	4
.nv.constant0._Z23transposeThreadRowToColPfS_ii:
	.zero		920


//--------------------- .nv.constant0._Z29transposeSingleThreadColToRowPfS_ii --------------------------
	.section	.nv.constant0._Z29transposeSingleThreadColToRowPfS_ii,"a",@progbits
	.sectionflags	@""
	.align	4
.nv.constant0._Z29transposeSingleThreadColToRowPfS_ii:
	.zero		920


//--------------------- .nv.constant0._Z21transposeSingleThreadPfS_ii --------------------------
	.section	.nv.constant0._Z21transposeSingleThreadPfS_ii,"a",@progbits
	.sectionflags	@""
	.align	4
.nv.constant0._Z21transposeSingleThreadPfS_ii:
	.zero		920


//--------------------- SYMBOLS --------------------------

	.type		.nv.reservedSmem.offset0,@object
	.size		.nv.reservedSmem.offset0,0x4
